//
// Generated by NVIDIA NVVM Compiler
//
// Compiler Build ID: CL-36424714
// Cuda compilation tools, release 13.0, V13.0.88
// Based on NVVM 20.0.0
//

.version 9.0
.target sm_100
.address_size 64

	// .globl	_Z10Init_new_QPPdS0_S0_i
// _ZZ16calculate_centerPPdS_S_S_iE6warp_x has been demoted
// _ZZ16calculate_centerPPdS_S_S_iE6warp_y has been demoted
// _ZZ16calculate_centerPPdS_S_S_iE6warp_z has been demoted
// _ZZ18calculate_distancePPdS0_iS_E11warp_result has been demoted

.visible .entry _Z10Init_new_QPPdS0_S0_i(
	.param .u64 .ptr .align 1 _Z10Init_new_QPPdS0_S0_i_param_0,
	.param .u64 .ptr .align 1 _Z10Init_new_QPPdS0_S0_i_param_1,
	.param .u64 .ptr .align 1 _Z10Init_new_QPPdS0_S0_i_param_2,
	.param .u32 _Z10Init_new_QPPdS0_S0_i_param_3
)
{
	.reg .pred 	%p<16>;
	.reg .b32 	%r<44>;
	.reg .b64 	%rd<57>;
	.reg .b64 	%fd<93>;

	ld.param.u64 	%rd7, [_Z10Init_new_QPPdS0_S0_i_param_0];
	ld.param.u64 	%rd9, [_Z10Init_new_QPPdS0_S0_i_param_1];
	ld.param.u64 	%rd8, [_Z10Init_new_QPPdS0_S0_i_param_2];
	ld.param.u32 	%r18, [_Z10Init_new_QPPdS0_S0_i_param_3];
	cvta.to.global.u64 	%rd1, %rd9;
	mov.u32 	%r19, %ctaid.x;
	mov.u32 	%r20, %ntid.x;
	mov.u32 	%r21, %tid.x;
	mad.lo.s32 	%r1, %r19, %r20, %r21;
	setp.ge.s32 	%p1, %r1, %r18;
	@%p1 bra 	$L__BB0_12;
	cvta.to.global.u64 	%rd11, %rd7;
	mul.wide.s32 	%rd12, %r1, 8;
	add.s64 	%rd13, %rd11, %rd12;
	ld.global.u64 	%rd14, [%rd13];
	cvta.to.global.u64 	%rd15, %rd14;
	ld.global.f64 	%fd1, [%rd15];
	ld.global.u64 	%rd16, [%rd1];
	cvta.to.global.u64 	%rd17, %rd16;
	ld.global.f64 	%fd92, [%rd17];
	sub.f64 	%fd13, %fd1, %fd92;
	ld.global.f64 	%fd3, [%rd15+8];
	ld.global.f64 	%fd14, [%rd17+8];
	sub.f64 	%fd15, %fd3, %fd14;
	mul.f64 	%fd16, %fd15, %fd15;
	fma.rn.f64 	%fd17, %fd13, %fd13, %fd16;
	ld.global.f64 	%fd4, [%rd15+16];
	ld.global.f64 	%fd18, [%rd17+16];
	sub.f64 	%fd19, %fd4, %fd18;
	fma.rn.f64 	%fd90, %fd19, %fd19, %fd17;
	setp.lt.s32 	%p2, %r18, 1;
	mov.b64 	%rd56, 0;
	@%p2 bra 	$L__BB0_11;
	and.b32  	%r2, %r18, 3;
	setp.lt.u32 	%p3, %r18, 4;
	mov.b32 	%r41, 0;
	mov.u32 	%r37, %r41;
	@%p3 bra 	$L__BB0_5;
	and.b32  	%r41, %r18, 2147483644;
	add.s64 	%rd55, %rd1, 16;
	mov.b32 	%r35, 0;
	mov.u32 	%r37, %r35;
$L__BB0_4:
	.pragma "nounroll";
	ld.global.u64 	%rd18, [%rd55+-16];
	cvta.to.global.u64 	%rd19, %rd18;
	ld.global.f64 	%fd20, [%rd19];
	sub.f64 	%fd21, %fd1, %fd20;
	ld.global.f64 	%fd22, [%rd19+8];
	sub.f64 	%fd23, %fd3, %fd22;
	mul.f64 	%fd24, %fd23, %fd23;
	fma.rn.f64 	%fd25, %fd21, %fd21, %fd24;
	ld.global.f64 	%fd26, [%rd19+16];
	sub.f64 	%fd27, %fd4, %fd26;
	fma.rn.f64 	%fd28, %fd27, %fd27, %fd25;
	setp.lt.f64 	%p4, %fd28, %fd90;
	selp.b32 	%r25, %r35, %r37, %p4;
	selp.f64 	%fd29, %fd28, %fd90, %p4;
	ld.global.u64 	%rd20, [%rd55+-8];
	cvta.to.global.u64 	%rd21, %rd20;
	ld.global.f64 	%fd30, [%rd21];
	sub.f64 	%fd31, %fd1, %fd30;
	ld.global.f64 	%fd32, [%rd21+8];
	sub.f64 	%fd33, %fd3, %fd32;
	mul.f64 	%fd34, %fd33, %fd33;
	fma.rn.f64 	%fd35, %fd31, %fd31, %fd34;
	ld.global.f64 	%fd36, [%rd21+16];
	sub.f64 	%fd37, %fd4, %fd36;
	fma.rn.f64 	%fd38, %fd37, %fd37, %fd35;
	setp.lt.f64 	%p5, %fd38, %fd29;
	add.s32 	%r26, %r35, 1;
	selp.b32 	%r27, %r26, %r25, %p5;
	selp.f64 	%fd39, %fd38, %fd29, %p5;
	ld.global.u64 	%rd22, [%rd55];
	cvta.to.global.u64 	%rd23, %rd22;
	ld.global.f64 	%fd40, [%rd23];
	sub.f64 	%fd41, %fd1, %fd40;
	ld.global.f64 	%fd42, [%rd23+8];
	sub.f64 	%fd43, %fd3, %fd42;
	mul.f64 	%fd44, %fd43, %fd43;
	fma.rn.f64 	%fd45, %fd41, %fd41, %fd44;
	ld.global.f64 	%fd46, [%rd23+16];
	sub.f64 	%fd47, %fd4, %fd46;
	fma.rn.f64 	%fd48, %fd47, %fd47, %fd45;
	setp.lt.f64 	%p6, %fd48, %fd39;
	add.s32 	%r28, %r35, 2;
	selp.b32 	%r29, %r28, %r27, %p6;
	selp.f64 	%fd49, %fd48, %fd39, %p6;
	ld.global.u64 	%rd24, [%rd55+8];
	cvta.to.global.u64 	%rd25, %rd24;
	ld.global.f64 	%fd50, [%rd25];
	sub.f64 	%fd51, %fd1, %fd50;
	ld.global.f64 	%fd52, [%rd25+8];
	sub.f64 	%fd53, %fd3, %fd52;
	mul.f64 	%fd54, %fd53, %fd53;
	fma.rn.f64 	%fd55, %fd51, %fd51, %fd54;
	ld.global.f64 	%fd56, [%rd25+16];
	sub.f64 	%fd57, %fd4, %fd56;
	fma.rn.f64 	%fd58, %fd57, %fd57, %fd55;
	setp.lt.f64 	%p7, %fd58, %fd49;
	add.s32 	%r30, %r35, 3;
	selp.b32 	%r37, %r30, %r29, %p7;
	selp.f64 	%fd90, %fd58, %fd49, %p7;
	add.s64 	%rd55, %rd55, 32;
	add.s32 	%r35, %r35, 4;
	setp.ne.s32 	%p8, %r35, %r41;
	@%p8 bra 	$L__BB0_4;
$L__BB0_5:
	setp.eq.s32 	%p9, %r2, 0;
	@%p9 bra 	$L__BB0_10;
	setp.eq.s32 	%p10, %r2, 1;
	@%p10 bra 	$L__BB0_8;
	mul.wide.u32 	%rd26, %r41, 8;
	add.s64 	%rd27, %rd1, %rd26;
	ld.global.u64 	%rd28, [%rd27];
	cvta.to.global.u64 	%rd29, %rd28;
	ld.global.f64 	%fd59, [%rd29];
	sub.f64 	%fd60, %fd1, %fd59;
	ld.global.f64 	%fd61, [%rd29+8];
	sub.f64 	%fd62, %fd3, %fd61;
	mul.f64 	%fd63, %fd62, %fd62;
	fma.rn.f64 	%fd64, %fd60, %fd60, %fd63;
	ld.global.f64 	%fd65, [%rd29+16];
	sub.f64 	%fd66, %fd4, %fd65;
	fma.rn.f64 	%fd67, %fd66, %fd66, %fd64;
	setp.lt.f64 	%p11, %fd67, %fd90;
	selp.b32 	%r32, %r41, %r37, %p11;
	selp.f64 	%fd68, %fd67, %fd90, %p11;
	add.s32 	%r33, %r41, 1;
	ld.global.u64 	%rd30, [%rd27+8];
	cvta.to.global.u64 	%rd31, %rd30;
	ld.global.f64 	%fd69, [%rd31];
	sub.f64 	%fd70, %fd1, %fd69;
	ld.global.f64 	%fd71, [%rd31+8];
	sub.f64 	%fd72, %fd3, %fd71;
	mul.f64 	%fd73, %fd72, %fd72;
	fma.rn.f64 	%fd74, %fd70, %fd70, %fd73;
	ld.global.f64 	%fd75, [%rd31+16];
	sub.f64 	%fd76, %fd4, %fd75;
	fma.rn.f64 	%fd77, %fd76, %fd76, %fd74;
	setp.lt.f64 	%p12, %fd77, %fd68;
	selp.b32 	%r37, %r33, %r32, %p12;
	selp.f64 	%fd90, %fd77, %fd68, %p12;
	add.s32 	%r41, %r41, 2;
$L__BB0_8:
	and.b32  	%r34, %r18, 1;
	setp.eq.b32 	%p13, %r34, 1;
	not.pred 	%p14, %p13;
	@%p14 bra 	$L__BB0_10;
	mul.wide.u32 	%rd32, %r41, 8;
	add.s64 	%rd33, %rd1, %rd32;
	ld.global.u64 	%rd34, [%rd33];
	cvta.to.global.u64 	%rd35, %rd34;
	ld.global.f64 	%fd78, [%rd35];
	sub.f64 	%fd79, %fd1, %fd78;
	ld.global.f64 	%fd80, [%rd35+8];
	sub.f64 	%fd81, %fd3, %fd80;
	mul.f64 	%fd82, %fd81, %fd81;
	fma.rn.f64 	%fd83, %fd79, %fd79, %fd82;
	ld.global.f64 	%fd84, [%rd35+16];
	sub.f64 	%fd85, %fd4, %fd84;
	fma.rn.f64 	%fd86, %fd85, %fd85, %fd83;
	setp.lt.f64 	%p15, %fd86, %fd90;
	selp.b32 	%r37, %r41, %r37, %p15;
$L__BB0_10:
	cvt.u64.u32 	%rd56, %r37;
	mul.wide.u32 	%rd36, %r37, 8;
	add.s64 	%rd37, %rd1, %rd36;
	ld.global.u64 	%rd38, [%rd37];
	cvta.to.global.u64 	%rd39, %rd38;
	ld.global.f64 	%fd92, [%rd39];
$L__BB0_11:
	shl.b64 	%rd40, %rd56, 3;
	add.s64 	%rd41, %rd1, %rd40;
	cvta.to.global.u64 	%rd42, %rd8;
	add.s64 	%rd44, %rd42, %rd12;
	ld.global.u64 	%rd45, [%rd44];
	cvta.to.global.u64 	%rd46, %rd45;
	st.global.f64 	[%rd46], %fd92;
	ld.global.u64 	%rd47, [%rd41];
	cvta.to.global.u64 	%rd48, %rd47;
	ld.global.f64 	%fd87, [%rd48+8];
	ld.global.u64 	%rd49, [%rd44];
	cvta.to.global.u64 	%rd50, %rd49;
	st.global.f64 	[%rd50+8], %fd87;
	ld.global.u64 	%rd51, [%rd41];
	cvta.to.global.u64 	%rd52, %rd51;
	ld.global.f64 	%fd88, [%rd52+16];
	ld.global.u64 	%rd53, [%rd44];
	cvta.to.global.u64 	%rd54, %rd53;
	st.global.f64 	[%rd54+16], %fd88;
$L__BB0_12:
	ret;

}
	// .globl	_Z16calculate_centerPPdS_S_S_i
.visible .entry _Z16calculate_centerPPdS_S_S_i(
	.param .u64 .ptr .align 1 _Z16calculate_centerPPdS_S_S_i_param_0,
	.param .u64 .ptr .align 1 _Z16calculate_centerPPdS_S_S_i_param_1,
	.param .u64 .ptr .align 1 _Z16calculate_centerPPdS_S_S_i_param_2,
	.param .u64 .ptr .align 1 _Z16calculate_centerPPdS_S_S_i_param_3,
	.param .u32 _Z16calculate_centerPPdS_S_S_i_param_4
)
{
	.reg .pred 	%p<68>;
	.reg .b32 	%r<143>;
	.reg .b64 	%rd<17>;
	.reg .b64 	%fd<71>;
	// demoted variable
	.shared .align 8 .b8 _ZZ16calculate_centerPPdS_S_S_iE6warp_x[256];
	// demoted variable
	.shared .align 8 .b8 _ZZ16calculate_centerPPdS_S_S_iE6warp_y[256];
	// demoted variable
	.shared .align 8 .b8 _ZZ16calculate_centerPPdS_S_S_iE6warp_z[256];
	ld.param.u64 	%rd1, [_Z16calculate_centerPPdS_S_S_i_param_0];
	ld.param.u64 	%rd2, [_Z16calculate_centerPPdS_S_S_i_param_1];
	ld.param.u64 	%rd3, [_Z16calculate_centerPPdS_S_S_i_param_2];
	ld.param.u64 	%rd4, [_Z16calculate_centerPPdS_S_S_i_param_3];
	ld.param.u32 	%r8, [_Z16calculate_centerPPdS_S_S_i_param_4];
	mov.u32 	%r1, %ctaid.x;
	mov.u32 	%r2, %ntid.x;
	mov.u32 	%r3, %tid.x;
	mad.lo.s32 	%r4, %r1, %r2, %r3;
	setp.ge.s32 	%p1, %r4, %r8;
	@%p1 bra 	$L__BB1_8;
	cvta.to.global.u64 	%rd5, %rd1;
	mul.wide.s32 	%rd6, %r4, 8;
	add.s64 	%rd7, %rd5, %rd6;
	ld.global.u64 	%rd8, [%rd7];
	ld.f64 	%fd37, [%rd8];
	cvt.rn.f64.s32 	%fd38, %r8;
	div.rn.f64 	%fd7, %fd37, %fd38;
	ld.f64 	%fd39, [%rd8+8];
	div.rn.f64 	%fd17, %fd39, %fd38;
	ld.f64 	%fd40, [%rd8+16];
	div.rn.f64 	%fd27, %fd40, %fd38;
	// begin inline asm
	mov.b64 {%r9,%r10}, %fd7;
	// end inline asm
	shfl.sync.bfly.b32	%r12|%p2, %r10, 16, 31, -1;
	shfl.sync.bfly.b32	%r11|%p3, %r9, 16, 31, -1;
	// begin inline asm
	mov.b64 %fd8, {%r11,%r12};
	// end inline asm
	add.f64 	%fd9, %fd7, %fd8;
	// begin inline asm
	mov.b64 {%r13,%r14}, %fd9;
	// end inline asm
	shfl.sync.bfly.b32	%r16|%p4, %r14, 8, 31, -1;
	shfl.sync.bfly.b32	%r15|%p5, %r13, 8, 31, -1;
	// begin inline asm
	mov.b64 %fd10, {%r15,%r16};
	// end inline asm
	add.f64 	%fd11, %fd9, %fd10;
	// begin inline asm
	mov.b64 {%r17,%r18}, %fd11;
	// end inline asm
	shfl.sync.bfly.b32	%r20|%p6, %r18, 4, 31, -1;
	shfl.sync.bfly.b32	%r19|%p7, %r17, 4, 31, -1;
	// begin inline asm
	mov.b64 %fd12, {%r19,%r20};
	// end inline asm
	add.f64 	%fd13, %fd11, %fd12;
	// begin inline asm
	mov.b64 {%r21,%r22}, %fd13;
	// end inline asm
	shfl.sync.bfly.b32	%r24|%p8, %r22, 2, 31, -1;
	shfl.sync.bfly.b32	%r23|%p9, %r21, 2, 31, -1;
	// begin inline asm
	mov.b64 %fd14, {%r23,%r24};
	// end inline asm
	add.f64 	%fd15, %fd13, %fd14;
	// begin inline asm
	mov.b64 {%r25,%r26}, %fd15;
	// end inline asm
	shfl.sync.bfly.b32	%r28|%p10, %r26, 1, 31, -1;
	shfl.sync.bfly.b32	%r27|%p11, %r25, 1, 31, -1;
	// begin inline asm
	mov.b64 %fd16, {%r27,%r28};
	// end inline asm
	add.f64 	%fd1, %fd15, %fd16;
	// begin inline asm
	mov.b64 {%r29,%r30}, %fd17;
	// end inline asm
	shfl.sync.bfly.b32	%r32|%p12, %r30, 16, 31, -1;
	shfl.sync.bfly.b32	%r31|%p13, %r29, 16, 31, -1;
	// begin inline asm
	mov.b64 %fd18, {%r31,%r32};
	// end inline asm
	add.f64 	%fd19, %fd17, %fd18;
	// begin inline asm
	mov.b64 {%r33,%r34}, %fd19;
	// end inline asm
	shfl.sync.bfly.b32	%r36|%p14, %r34, 8, 31, -1;
	shfl.sync.bfly.b32	%r35|%p15, %r33, 8, 31, -1;
	// begin inline asm
	mov.b64 %fd20, {%r35,%r36};
	// end inline asm
	add.f64 	%fd21, %fd19, %fd20;
	// begin inline asm
	mov.b64 {%r37,%r38}, %fd21;
	// end inline asm
	shfl.sync.bfly.b32	%r40|%p16, %r38, 4, 31, -1;
	shfl.sync.bfly.b32	%r39|%p17, %r37, 4, 31, -1;
	// begin inline asm
	mov.b64 %fd22, {%r39,%r40};
	// end inline asm
	add.f64 	%fd23, %fd21, %fd22;
	// begin inline asm
	mov.b64 {%r41,%r42}, %fd23;
	// end inline asm
	shfl.sync.bfly.b32	%r44|%p18, %r42, 2, 31, -1;
	shfl.sync.bfly.b32	%r43|%p19, %r41, 2, 31, -1;
	// begin inline asm
	mov.b64 %fd24, {%r43,%r44};
	// end inline asm
	add.f64 	%fd25, %fd23, %fd24;
	// begin inline asm
	mov.b64 {%r45,%r46}, %fd25;
	// end inline asm
	shfl.sync.bfly.b32	%r48|%p20, %r46, 1, 31, -1;
	shfl.sync.bfly.b32	%r47|%p21, %r45, 1, 31, -1;
	// begin inline asm
	mov.b64 %fd26, {%r47,%r48};
	// end inline asm
	add.f64 	%fd2, %fd25, %fd26;
	// begin inline asm
	mov.b64 {%r49,%r50}, %fd27;
	// end inline asm
	shfl.sync.bfly.b32	%r52|%p22, %r50, 16, 31, -1;
	shfl.sync.bfly.b32	%r51|%p23, %r49, 16, 31, -1;
	// begin inline asm
	mov.b64 %fd28, {%r51,%r52};
	// end inline asm
	add.f64 	%fd29, %fd27, %fd28;
	// begin inline asm
	mov.b64 {%r53,%r54}, %fd29;
	// end inline asm
	shfl.sync.bfly.b32	%r56|%p24, %r54, 8, 31, -1;
	shfl.sync.bfly.b32	%r55|%p25, %r53, 8, 31, -1;
	// begin inline asm
	mov.b64 %fd30, {%r55,%r56};
	// end inline asm
	add.f64 	%fd31, %fd29, %fd30;
	// begin inline asm
	mov.b64 {%r57,%r58}, %fd31;
	// end inline asm
	shfl.sync.bfly.b32	%r60|%p26, %r58, 4, 31, -1;
	shfl.sync.bfly.b32	%r59|%p27, %r57, 4, 31, -1;
	// begin inline asm
	mov.b64 %fd32, {%r59,%r60};
	// end inline asm
	add.f64 	%fd33, %fd31, %fd32;
	// begin inline asm
	mov.b64 {%r61,%r62}, %fd33;
	// end inline asm
	shfl.sync.bfly.b32	%r64|%p28, %r62, 2, 31, -1;
	shfl.sync.bfly.b32	%r63|%p29, %r61, 2, 31, -1;
	// begin inline asm
	mov.b64 %fd34, {%r63,%r64};
	// end inline asm
	add.f64 	%fd35, %fd33, %fd34;
	// begin inline asm
	mov.b64 {%r65,%r66}, %fd35;
	// end inline asm
	shfl.sync.bfly.b32	%r68|%p30, %r66, 1, 31, -1;
	shfl.sync.bfly.b32	%r67|%p31, %r65, 1, 31, -1;
	// begin inline asm
	mov.b64 %fd36, {%r67,%r68};
	// end inline asm
	add.f64 	%fd3, %fd35, %fd36;
	setp.gt.u32 	%p32, %r3, 31;
	shr.u32 	%r70, %r2, 5;
	setp.lt.u32 	%p33, %r3, %r70;
	shl.b32 	%r71, %r3, 3;
	mov.u32 	%r72, _ZZ16calculate_centerPPdS_S_S_iE6warp_x;
	add.s32 	%r5, %r72, %r71;
	mov.u32 	%r73, _ZZ16calculate_centerPPdS_S_S_iE6warp_y;
	add.s32 	%r6, %r73, %r71;
	mov.u32 	%r74, _ZZ16calculate_centerPPdS_S_S_iE6warp_z;
	add.s32 	%r7, %r74, %r71;
	or.pred  	%p34, %p32, %p33;
	@%p34 bra 	$L__BB1_3;
	mov.b64 	%rd9, 0;
	st.shared.u64 	[%r5], %rd9;
	st.shared.u64 	[%r6], %rd9;
	st.shared.u64 	[%r7], %rd9;
$L__BB1_3:
	and.b32  	%r75, %r3, 31;
	setp.ne.s32 	%p35, %r75, 0;
	@%p35 bra 	$L__BB1_5;
	shr.u32 	%r76, %r3, 2;
	add.s32 	%r78, %r72, %r76;
	st.shared.f64 	[%r78], %fd1;
	add.s32 	%r80, %r73, %r76;
	st.shared.f64 	[%r80], %fd2;
	add.s32 	%r82, %r74, %r76;
	st.shared.f64 	[%r82], %fd3;
$L__BB1_5:
	setp.gt.u32 	%p36, %r3, 31;
	bar.sync 	0;
	@%p36 bra 	$L__BB1_8;
	ld.shared.f64 	%fd41, [%r5];
	ld.shared.f64 	%fd51, [%r6];
	ld.shared.f64 	%fd61, [%r7];
	// begin inline asm
	mov.b64 {%r83,%r84}, %fd41;
	// end inline asm
	shfl.sync.bfly.b32	%r86|%p37, %r84, 16, 31, -1;
	shfl.sync.bfly.b32	%r85|%p38, %r83, 16, 31, -1;
	// begin inline asm
	mov.b64 %fd42, {%r85,%r86};
	// end inline asm
	add.f64 	%fd43, %fd41, %fd42;
	// begin inline asm
	mov.b64 {%r87,%r88}, %fd43;
	// end inline asm
	shfl.sync.bfly.b32	%r90|%p39, %r88, 8, 31, -1;
	shfl.sync.bfly.b32	%r89|%p40, %r87, 8, 31, -1;
	// begin inline asm
	mov.b64 %fd44, {%r89,%r90};
	// end inline asm
	add.f64 	%fd45, %fd43, %fd44;
	// begin inline asm
	mov.b64 {%r91,%r92}, %fd45;
	// end inline asm
	shfl.sync.bfly.b32	%r94|%p41, %r92, 4, 31, -1;
	shfl.sync.bfly.b32	%r93|%p42, %r91, 4, 31, -1;
	// begin inline asm
	mov.b64 %fd46, {%r93,%r94};
	// end inline asm
	add.f64 	%fd47, %fd45, %fd46;
	// begin inline asm
	mov.b64 {%r95,%r96}, %fd47;
	// end inline asm
	shfl.sync.bfly.b32	%r98|%p43, %r96, 2, 31, -1;
	shfl.sync.bfly.b32	%r97|%p44, %r95, 2, 31, -1;
	// begin inline asm
	mov.b64 %fd48, {%r97,%r98};
	// end inline asm
	add.f64 	%fd49, %fd47, %fd48;
	// begin inline asm
	mov.b64 {%r99,%r100}, %fd49;
	// end inline asm
	shfl.sync.bfly.b32	%r102|%p45, %r100, 1, 31, -1;
	shfl.sync.bfly.b32	%r101|%p46, %r99, 1, 31, -1;
	// begin inline asm
	mov.b64 %fd50, {%r101,%r102};
	// end inline asm
	add.f64 	%fd4, %fd49, %fd50;
	// begin inline asm
	mov.b64 {%r103,%r104}, %fd51;
	// end inline asm
	shfl.sync.bfly.b32	%r106|%p47, %r104, 16, 31, -1;
	shfl.sync.bfly.b32	%r105|%p48, %r103, 16, 31, -1;
	// begin inline asm
	mov.b64 %fd52, {%r105,%r106};
	// end inline asm
	add.f64 	%fd53, %fd51, %fd52;
	// begin inline asm
	mov.b64 {%r107,%r108}, %fd53;
	// end inline asm
	shfl.sync.bfly.b32	%r110|%p49, %r108, 8, 31, -1;
	shfl.sync.bfly.b32	%r109|%p50, %r107, 8, 31, -1;
	// begin inline asm
	mov.b64 %fd54, {%r109,%r110};
	// end inline asm
	add.f64 	%fd55, %fd53, %fd54;
	// begin inline asm
	mov.b64 {%r111,%r112}, %fd55;
	// end inline asm
	shfl.sync.bfly.b32	%r114|%p51, %r112, 4, 31, -1;
	shfl.sync.bfly.b32	%r113|%p52, %r111, 4, 31, -1;
	// begin inline asm
	mov.b64 %fd56, {%r113,%r114};
	// end inline asm
	add.f64 	%fd57, %fd55, %fd56;
	// begin inline asm
	mov.b64 {%r115,%r116}, %fd57;
	// end inline asm
	shfl.sync.bfly.b32	%r118|%p53, %r116, 2, 31, -1;
	shfl.sync.bfly.b32	%r117|%p54, %r115, 2, 31, -1;
	// begin inline asm
	mov.b64 %fd58, {%r117,%r118};
	// end inline asm
	add.f64 	%fd59, %fd57, %fd58;
	// begin inline asm
	mov.b64 {%r119,%r120}, %fd59;
	// end inline asm
	shfl.sync.bfly.b32	%r122|%p55, %r120, 1, 31, -1;
	shfl.sync.bfly.b32	%r121|%p56, %r119, 1, 31, -1;
	// begin inline asm
	mov.b64 %fd60, {%r121,%r122};
	// end inline asm
	add.f64 	%fd5, %fd59, %fd60;
	// begin inline asm
	mov.b64 {%r123,%r124}, %fd61;
	// end inline asm
	shfl.sync.bfly.b32	%r126|%p57, %r124, 16, 31, -1;
	shfl.sync.bfly.b32	%r125|%p58, %r123, 16, 31, -1;
	// begin inline asm
	mov.b64 %fd62, {%r125,%r126};
	// end inline asm
	add.f64 	%fd63, %fd61, %fd62;
	// begin inline asm
	mov.b64 {%r127,%r128}, %fd63;
	// end inline asm
	shfl.sync.bfly.b32	%r130|%p59, %r128, 8, 31, -1;
	shfl.sync.bfly.b32	%r129|%p60, %r127, 8, 31, -1;
	// begin inline asm
	mov.b64 %fd64, {%r129,%r130};
	// end inline asm
	add.f64 	%fd65, %fd63, %fd64;
	// begin inline asm
	mov.b64 {%r131,%r132}, %fd65;
	// end inline asm
	shfl.sync.bfly.b32	%r134|%p61, %r132, 4, 31, -1;
	shfl.sync.bfly.b32	%r133|%p62, %r131, 4, 31, -1;
	// begin inline asm
	mov.b64 %fd66, {%r133,%r134};
	// end inline asm
	add.f64 	%fd67, %fd65, %fd66;
	// begin inline asm
	mov.b64 {%r135,%r136}, %fd67;
	// end inline asm
	shfl.sync.bfly.b32	%r138|%p63, %r136, 2, 31, -1;
	shfl.sync.bfly.b32	%r137|%p64, %r135, 2, 31, -1;
	// begin inline asm
	mov.b64 %fd68, {%r137,%r138};
	// end inline asm
	add.f64 	%fd69, %fd67, %fd68;
	// begin inline asm
	mov.b64 {%r139,%r140}, %fd69;
	// end inline asm
	shfl.sync.bfly.b32	%r142|%p65, %r140, 1, 31, -1;
	shfl.sync.bfly.b32	%r141|%p66, %r139, 1, 31, -1;
	// begin inline asm
	mov.b64 %fd70, {%r141,%r142};
	// end inline asm
	add.f64 	%fd6, %fd69, %fd70;
	setp.ne.s32 	%p67, %r3, 0;
	@%p67 bra 	$L__BB1_8;
	cvta.to.global.u64 	%rd10, %rd2;
	mul.wide.u32 	%rd11, %r1, 8;
	add.s64 	%rd12, %rd10, %rd11;
	st.global.f64 	[%rd12], %fd4;
	cvta.to.global.u64 	%rd13, %rd3;
	add.s64 	%rd14, %rd13, %rd11;
	st.global.f64 	[%rd14], %fd5;
	cvta.to.global.u64 	%rd15, %rd4;
	add.s64 	%rd16, %rd15, %rd11;
	st.global.f64 	[%rd16], %fd6;
$L__BB1_8:
	ret;

}
	// .globl	_Z13mat_minus_vecPPdS_ib
.visible .entry _Z13mat_minus_vecPPdS_ib(
	.param .u64 .ptr .align 1 _Z13mat_minus_vecPPdS_ib_param_0,
	.param .u64 .ptr .align 1 _Z13mat_minus_vecPPdS_ib_param_1,
	.param .u32 _Z13mat_minus_vecPPdS_ib_param_2,
	.param .u8 _Z13mat_minus_vecPPdS_ib_param_3
)
{
	.reg .pred 	%p<3>;
	.reg .b16 	%rs<2>;
	.reg .b32 	%r<6>;
	.reg .b64 	%rd<23>;
	.reg .b64 	%fd<19>;

	ld.param.u64 	%rd3, [_Z13mat_minus_vecPPdS_ib_param_0];
	ld.param.u64 	%rd4, [_Z13mat_minus_vecPPdS_ib_param_1];
	ld.param.u32 	%r2, [_Z13mat_minus_vecPPdS_ib_param_2];
	ld.param.s8 	%rs1, [_Z13mat_minus_vecPPdS_ib_param_3];
	cvta.to.global.u64 	%rd1, %rd3;
	cvta.to.global.u64 	%rd2, %rd4;
	mov.u32 	%r3, %ctaid.x;
	mov.u32 	%r4, %ntid.x;
	mov.u32 	%r5, %tid.x;
	mad.lo.s32 	%r1, %r3, %r4, %r5;
	setp.ge.s32 	%p1, %r1, %r2;
	@%p1 bra 	$L__BB2_4;
	setp.ne.s16 	%p2, %rs1, 0;
	@%p2 bra 	$L__BB2_3;
	ld.global.f64 	%fd10, [%rd2];
	mul.wide.s32 	%rd15, %r1, 8;
	add.s64 	%rd16, %rd1, %rd15;
	ld.global.u64 	%rd17, [%rd16];
	cvta.to.global.u64 	%rd18, %rd17;
	ld.global.f64 	%fd11, [%rd18];
	sub.f64 	%fd12, %fd11, %fd10;
	st.global.f64 	[%rd18], %fd12;
	ld.global.f64 	%fd13, [%rd2+8];
	ld.global.u64 	%rd19, [%rd16];
	cvta.to.global.u64 	%rd20, %rd19;
	ld.global.f64 	%fd14, [%rd20+8];
	sub.f64 	%fd15, %fd14, %fd13;
	st.global.f64 	[%rd20+8], %fd15;
	ld.global.f64 	%fd16, [%rd2+16];
	ld.global.u64 	%rd21, [%rd16];
	cvta.to.global.u64 	%rd22, %rd21;
	ld.global.f64 	%fd17, [%rd22+16];
	sub.f64 	%fd18, %fd17, %fd16;
	st.global.f64 	[%rd22+16], %fd18;
	bra.uni 	$L__BB2_4;
$L__BB2_3:
	ld.global.f64 	%fd1, [%rd2];
	ld.global.u64 	%rd5, [%rd1];
	cvta.to.global.u64 	%rd6, %rd5;
	mul.wide.s32 	%rd7, %r1, 8;
	add.s64 	%rd8, %rd6, %rd7;
	ld.global.f64 	%fd2, [%rd8];
	sub.f64 	%fd3, %fd2, %fd1;
	st.global.f64 	[%rd8], %fd3;
	ld.global.f64 	%fd4, [%rd2+8];
	ld.global.u64 	%rd9, [%rd1+8];
	cvta.to.global.u64 	%rd10, %rd9;
	add.s64 	%rd11, %rd10, %rd7;
	ld.global.f64 	%fd5, [%rd11];
	sub.f64 	%fd6, %fd5, %fd4;
	st.global.f64 	[%rd11], %fd6;
	ld.global.f64 	%fd7, [%rd2+16];
	ld.global.u64 	%rd12, [%rd1+16];
	cvta.to.global.u64 	%rd13, %rd12;
	add.s64 	%rd14, %rd13, %rd7;
	ld.global.f64 	%fd8, [%rd14];
	sub.f64 	%fd9, %fd8, %fd7;
	st.global.f64 	[%rd14], %fd9;
$L__BB2_4:
	ret;

}
	// .globl	_Z11mat_add_vecPPdS_ib
.visible .entry _Z11mat_add_vecPPdS_ib(
	.param .u64 .ptr .align 1 _Z11mat_add_vecPPdS_ib_param_0,
	.param .u64 .ptr .align 1 _Z11mat_add_vecPPdS_ib_param_1,
	.param .u32 _Z11mat_add_vecPPdS_ib_param_2,
	.param .u8 _Z11mat_add_vecPPdS_ib_param_3
)
{
	.reg .pred 	%p<3>;
	.reg .b16 	%rs<2>;
	.reg .b32 	%r<6>;
	.reg .b64 	%rd<23>;
	.reg .b64 	%fd<19>;

	ld.param.u64 	%rd3, [_Z11mat_add_vecPPdS_ib_param_0];
	ld.param.u64 	%rd4, [_Z11mat_add_vecPPdS_ib_param_1];
	ld.param.u32 	%r2, [_Z11mat_add_vecPPdS_ib_param_2];
	ld.param.s8 	%rs1, [_Z11mat_add_vecPPdS_ib_param_3];
	cvta.to.global.u64 	%rd1, %rd3;
	cvta.to.global.u64 	%rd2, %rd4;
	mov.u32 	%r3, %ctaid.x;
	mov.u32 	%r4, %ntid.x;
	mov.u32 	%r5, %tid.x;
	mad.lo.s32 	%r1, %r3, %r4, %r5;
	setp.ge.s32 	%p1, %r1, %r2;
	@%p1 bra 	$L__BB3_4;
	setp.ne.s16 	%p2, %rs1, 0;
	@%p2 bra 	$L__BB3_3;
	ld.global.f64 	%fd10, [%rd2];
	mul.wide.s32 	%rd15, %r1, 8;
	add.s64 	%rd16, %rd1, %rd15;
	ld.global.u64 	%rd17, [%rd16];
	cvta.to.global.u64 	%rd18, %rd17;
	ld.global.f64 	%fd11, [%rd18];
	add.f64 	%fd12, %fd10, %fd11;
	st.global.f64 	[%rd18], %fd12;
	ld.global.f64 	%fd13, [%rd2+8];
	ld.global.u64 	%rd19, [%rd16];
	cvta.to.global.u64 	%rd20, %rd19;
	ld.global.f64 	%fd14, [%rd20+8];
	add.f64 	%fd15, %fd13, %fd14;
	st.global.f64 	[%rd20+8], %fd15;
	ld.global.f64 	%fd16, [%rd2+16];
	ld.global.u64 	%rd21, [%rd16];
	cvta.to.global.u64 	%rd22, %rd21;
	ld.global.f64 	%fd17, [%rd22+16];
	add.f64 	%fd18, %fd16, %fd17;
	st.global.f64 	[%rd22+16], %fd18;
	bra.uni 	$L__BB3_4;
$L__BB3_3:
	ld.global.f64 	%fd1, [%rd2];
	ld.global.u64 	%rd5, [%rd1];
	cvta.to.global.u64 	%rd6, %rd5;
	mul.wide.s32 	%rd7, %r1, 8;
	add.s64 	%rd8, %rd6, %rd7;
	ld.global.f64 	%fd2, [%rd8];
	add.f64 	%fd3, %fd1, %fd2;
	st.global.f64 	[%rd8], %fd3;
	ld.global.f64 	%fd4, [%rd2+8];
	ld.global.u64 	%rd9, [%rd1+8];
	cvta.to.global.u64 	%rd10, %rd9;
	add.s64 	%rd11, %rd10, %rd7;
	ld.global.f64 	%fd5, [%rd11];
	add.f64 	%fd6, %fd4, %fd5;
	st.global.f64 	[%rd11], %fd6;
	ld.global.f64 	%fd7, [%rd2+16];
	ld.global.u64 	%rd12, [%rd1+16];
	cvta.to.global.u64 	%rd13, %rd12;
	add.s64 	%rd14, %rd13, %rd7;
	ld.global.f64 	%fd8, [%rd14];
	add.f64 	%fd9, %fd7, %fd8;
	st.global.f64 	[%rd14], %fd9;
$L__BB3_4:
	ret;

}
	// .globl	_Z7mat_mulPPdS0_S0_iibb
.visible .entry _Z7mat_mulPPdS0_S0_iibb(
	.param .u64 .ptr .align 1 _Z7mat_mulPPdS0_S0_iibb_param_0,
	.param .u64 .ptr .align 1 _Z7mat_mulPPdS0_S0_iibb_param_1,
	.param .u64 .ptr .align 1 _Z7mat_mulPPdS0_S0_iibb_param_2,
	.param .u32 _Z7mat_mulPPdS0_S0_iibb_param_3,
	.param .u32 _Z7mat_mulPPdS0_S0_iibb_param_4,
	.param .u8 _Z7mat_mulPPdS0_S0_iibb_param_5,
	.param .u8 _Z7mat_mulPPdS0_S0_iibb_param_6
)
{
	.reg .pred 	%p<9>;
	.reg .b16 	%rs<4>;
	.reg .b32 	%r<15>;
	.reg .b64 	%rd<55>;
	.reg .b64 	%fd<17>;

	ld.param.u64 	%rd4, [_Z7mat_mulPPdS0_S0_iibb_param_0];
	ld.param.u64 	%rd5, [_Z7mat_mulPPdS0_S0_iibb_param_1];
	ld.param.u64 	%rd6, [_Z7mat_mulPPdS0_S0_iibb_param_2];
	ld.param.u32 	%r5, [_Z7mat_mulPPdS0_S0_iibb_param_3];
	ld.param.u32 	%r6, [_Z7mat_mulPPdS0_S0_iibb_param_4];
	ld.param.s8 	%rs1, [_Z7mat_mulPPdS0_S0_iibb_param_5];
	ld.param.s8 	%rs2, [_Z7mat_mulPPdS0_S0_iibb_param_6];
	cvta.to.global.u64 	%rd1, %rd5;
	cvta.to.global.u64 	%rd2, %rd4;
	cvta.to.global.u64 	%rd3, %rd6;
	mov.u32 	%r7, %ctaid.x;
	mov.u32 	%r8, %ntid.x;
	mov.u32 	%r9, %tid.x;
	mad.lo.s32 	%r1, %r7, %r8, %r9;
	setp.ge.s32 	%p1, %r1, %r6;
	@%p1 bra 	$L__BB4_8;
	div.s32 	%r10, %r1, %r5;
	mul.lo.s32 	%r11, %r10, %r5;
	sub.s32 	%r2, %r1, %r11;
	mul.hi.s32 	%r12, %r10, 1431655766;
	shr.u32 	%r13, %r12, 31;
	add.s32 	%r3, %r12, %r13;
	mul.lo.s32 	%r14, %r3, 3;
	sub.s32 	%r4, %r10, %r14;
	or.b16  	%rs3, %rs2, %rs1;
	setp.ne.s16 	%p2, %rs3, 0;
	@%p2 bra 	$L__BB4_3;
	mul.wide.s32 	%rd43, %r3, 8;
	add.s64 	%rd44, %rd3, %rd43;
	ld.global.u64 	%rd45, [%rd44];
	mul.wide.s32 	%rd46, %r4, 8;
	add.s64 	%rd47, %rd45, %rd46;
	add.s64 	%rd48, %rd2, %rd43;
	ld.global.u64 	%rd49, [%rd48];
	mul.wide.s32 	%rd50, %r2, 8;
	add.s64 	%rd51, %rd49, %rd50;
	ld.f64 	%fd13, [%rd51];
	add.s64 	%rd52, %rd1, %rd50;
	ld.global.u64 	%rd53, [%rd52];
	add.s64 	%rd54, %rd53, %rd46;
	ld.f64 	%fd14, [%rd54];
	mul.f64 	%fd15, %fd13, %fd14;
	atom.add.f64 	%fd16, [%rd47], %fd15;
	bra.uni 	$L__BB4_8;
$L__BB4_3:
	setp.ne.s16 	%p3, %rs1, 0;
	setp.eq.s16 	%p4, %rs2, 0;
	or.pred  	%p5, %p3, %p4;
	@%p5 bra 	$L__BB4_5;
	mul.wide.s32 	%rd31, %r3, 8;
	add.s64 	%rd32, %rd3, %rd31;
	ld.global.u64 	%rd33, [%rd32];
	mul.wide.s32 	%rd34, %r4, 8;
	add.s64 	%rd35, %rd33, %rd34;
	add.s64 	%rd36, %rd2, %rd31;
	ld.global.u64 	%rd37, [%rd36];
	mul.wide.s32 	%rd38, %r2, 8;
	add.s64 	%rd39, %rd37, %rd38;
	ld.f64 	%fd9, [%rd39];
	add.s64 	%rd40, %rd1, %rd34;
	ld.global.u64 	%rd41, [%rd40];
	add.s64 	%rd42, %rd41, %rd38;
	ld.f64 	%fd10, [%rd42];
	mul.f64 	%fd11, %fd9, %fd10;
	atom.add.f64 	%fd12, [%rd35], %fd11;
	bra.uni 	$L__BB4_8;
$L__BB4_5:
	setp.eq.s16 	%p6, %rs1, 0;
	setp.ne.s16 	%p7, %rs2, 0;
	or.pred  	%p8, %p6, %p7;
	@%p8 bra 	$L__BB4_7;
	mul.wide.s32 	%rd19, %r3, 8;
	add.s64 	%rd20, %rd3, %rd19;
	ld.global.u64 	%rd21, [%rd20];
	mul.wide.s32 	%rd22, %r4, 8;
	add.s64 	%rd23, %rd21, %rd22;
	mul.wide.s32 	%rd24, %r2, 8;
	add.s64 	%rd25, %rd2, %rd24;
	ld.global.u64 	%rd26, [%rd25];
	add.s64 	%rd27, %rd26, %rd19;
	ld.f64 	%fd5, [%rd27];
	add.s64 	%rd28, %rd1, %rd24;
	ld.global.u64 	%rd29, [%rd28];
	add.s64 	%rd30, %rd29, %rd22;
	ld.f64 	%fd6, [%rd30];
	mul.f64 	%fd7, %fd5, %fd6;
	atom.add.f64 	%fd8, [%rd23], %fd7;
	bra.uni 	$L__BB4_8;
$L__BB4_7:
	mul.wide.s32 	%rd7, %r3, 8;
	add.s64 	%rd8, %rd3, %rd7;
	ld.global.u64 	%rd9, [%rd8];
	mul.wide.s32 	%rd10, %r4, 8;
	add.s64 	%rd11, %rd9, %rd10;
	mul.wide.s32 	%rd12, %r2, 8;
	add.s64 	%rd13, %rd2, %rd12;
	ld.global.u64 	%rd14, [%rd13];
	add.s64 	%rd15, %rd14, %rd7;
	ld.f64 	%fd1, [%rd15];
	add.s64 	%rd16, %rd1, %rd10;
	ld.global.u64 	%rd17, [%rd16];
	add.s64 	%rd18, %rd17, %rd12;
	ld.f64 	%fd2, [%rd18];
	mul.f64 	%fd3, %fd1, %fd2;
	atom.add.f64 	%fd4, [%rd11], %fd3;
$L__BB4_8:
	ret;

}
	// .globl	_Z18calculate_distancePPdS0_iS_
.visible .entry _Z18calculate_distancePPdS0_iS_(
	.param .u64 .ptr .align 1 _Z18calculate_distancePPdS0_iS__param_0,
	.param .u64 .ptr .align 1 _Z18calculate_distancePPdS0_iS__param_1,
	.param .u32 _Z18calculate_distancePPdS0_iS__param_2,
	.param .u64 .ptr .align 1 _Z18calculate_distancePPdS0_iS__param_3
)
{
	.reg .pred 	%p<28>;
	.reg .b32 	%r<55>;
	.reg .b64 	%rd<15>;
	.reg .b64 	%fd<36>;
	// demoted variable
	.shared .align 8 .b8 _ZZ18calculate_distancePPdS0_iS_E11warp_result[256];
	ld.param.u64 	%rd1, [_Z18calculate_distancePPdS0_iS__param_0];
	ld.param.u64 	%rd2, [_Z18calculate_distancePPdS0_iS__param_1];
	ld.param.u32 	%r6, [_Z18calculate_distancePPdS0_iS__param_2];
	ld.param.u64 	%rd3, [_Z18calculate_distancePPdS0_iS__param_3];
	mov.u32 	%r1, %ctaid.x;
	mov.u32 	%r2, %ntid.x;
	mov.u32 	%r3, %tid.x;
	mad.lo.s32 	%r4, %r1, %r2, %r3;
	setp.ge.s32 	%p1, %r4, %r6;
	@%p1 bra 	$L__BB5_8;
	cvta.to.global.u64 	%rd4, %rd1;
	cvta.to.global.u64 	%rd5, %rd2;
	mul.wide.s32 	%rd6, %r4, 8;
	add.s64 	%rd7, %rd4, %rd6;
	ld.global.u64 	%rd8, [%rd7];
	ld.f64 	%fd13, [%rd8];
	add.s64 	%rd9, %rd5, %rd6;
	ld.global.u64 	%rd10, [%rd9];
	ld.f64 	%fd14, [%rd10];
	sub.f64 	%fd15, %fd13, %fd14;
	ld.f64 	%fd16, [%rd8+8];
	ld.f64 	%fd17, [%rd10+8];
	sub.f64 	%fd18, %fd16, %fd17;
	mul.f64 	%fd19, %fd18, %fd18;
	fma.rn.f64 	%fd20, %fd15, %fd15, %fd19;
	ld.f64 	%fd21, [%rd8+16];
	ld.f64 	%fd22, [%rd10+16];
	sub.f64 	%fd23, %fd21, %fd22;
	fma.rn.f64 	%fd24, %fd23, %fd23, %fd20;
	cvt.rn.f64.s32 	%fd25, %r6;
	div.rn.f64 	%fd3, %fd24, %fd25;
	// begin inline asm
	mov.b64 {%r7,%r8}, %fd3;
	// end inline asm
	shfl.sync.bfly.b32	%r10|%p2, %r8, 16, 31, -1;
	shfl.sync.bfly.b32	%r9|%p3, %r7, 16, 31, -1;
	// begin inline asm
	mov.b64 %fd4, {%r9,%r10};
	// end inline asm
	add.f64 	%fd5, %fd3, %fd4;
	// begin inline asm
	mov.b64 {%r11,%r12}, %fd5;
	// end inline asm
	shfl.sync.bfly.b32	%r14|%p4, %r12, 8, 31, -1;
	shfl.sync.bfly.b32	%r13|%p5, %r11, 8, 31, -1;
	// begin inline asm
	mov.b64 %fd6, {%r13,%r14};
	// end inline asm
	add.f64 	%fd7, %fd5, %fd6;
	// begin inline asm
	mov.b64 {%r15,%r16}, %fd7;
	// end inline asm
	shfl.sync.bfly.b32	%r18|%p6, %r16, 4, 31, -1;
	shfl.sync.bfly.b32	%r17|%p7, %r15, 4, 31, -1;
	// begin inline asm
	mov.b64 %fd8, {%r17,%r18};
	// end inline asm
	add.f64 	%fd9, %fd7, %fd8;
	// begin inline asm
	mov.b64 {%r19,%r20}, %fd9;
	// end inline asm
	shfl.sync.bfly.b32	%r22|%p8, %r20, 2, 31, -1;
	shfl.sync.bfly.b32	%r21|%p9, %r19, 2, 31, -1;
	// begin inline asm
	mov.b64 %fd10, {%r21,%r22};
	// end inline asm
	add.f64 	%fd11, %fd9, %fd10;
	// begin inline asm
	mov.b64 {%r23,%r24}, %fd11;
	// end inline asm
	shfl.sync.bfly.b32	%r26|%p10, %r24, 1, 31, -1;
	shfl.sync.bfly.b32	%r25|%p11, %r23, 1, 31, -1;
	// begin inline asm
	mov.b64 %fd12, {%r25,%r26};
	// end inline asm
	add.f64 	%fd1, %fd11, %fd12;
	setp.gt.u32 	%p12, %r3, 31;
	shr.u32 	%r28, %r2, 5;
	setp.lt.u32 	%p13, %r3, %r28;
	shl.b32 	%r29, %r3, 3;
	mov.u32 	%r30, _ZZ18calculate_distancePPdS0_iS_E11warp_result;
	add.s32 	%r5, %r30, %r29;
	or.pred  	%p14, %p12, %p13;
	@%p14 bra 	$L__BB5_3;
	mov.b64 	%rd11, 0;
	st.shared.u64 	[%r5], %rd11;
$L__BB5_3:
	and.b32  	%r31, %r3, 31;
	setp.ne.s32 	%p15, %r31, 0;
	@%p15 bra 	$L__BB5_5;
	shr.u32 	%r32, %r3, 2;
	add.s32 	%r34, %r30, %r32;
	st.shared.f64 	[%r34], %fd1;
$L__BB5_5:
	setp.gt.u32 	%p16, %r3, 31;
	bar.sync 	0;
	@%p16 bra 	$L__BB5_8;
	ld.shared.f64 	%fd26, [%r5];
	// begin inline asm
	mov.b64 {%r35,%r36}, %fd26;
	// end inline asm
	shfl.sync.bfly.b32	%r38|%p17, %r36, 16, 31, -1;
	shfl.sync.bfly.b32	%r37|%p18, %r35, 16, 31, -1;
	// begin inline asm
	mov.b64 %fd27, {%r37,%r38};
	// end inline asm
	add.f64 	%fd28, %fd26, %fd27;
	// begin inline asm
	mov.b64 {%r39,%r40}, %fd28;
	// end inline asm
	shfl.sync.bfly.b32	%r42|%p19, %r40, 8, 31, -1;
	shfl.sync.bfly.b32	%r41|%p20, %r39, 8, 31, -1;
	// begin inline asm
	mov.b64 %fd29, {%r41,%r42};
	// end inline asm
	add.f64 	%fd30, %fd28, %fd29;
	// begin inline asm
	mov.b64 {%r43,%r44}, %fd30;
	// end inline asm
	shfl.sync.bfly.b32	%r46|%p21, %r44, 4, 31, -1;
	shfl.sync.bfly.b32	%r45|%p22, %r43, 4, 31, -1;
	// begin inline asm
	mov.b64 %fd31, {%r45,%r46};
	// end inline asm
	add.f64 	%fd32, %fd30, %fd31;
	// begin inline asm
	mov.b64 {%r47,%r48}, %fd32;
	// end inline asm
	shfl.sync.bfly.b32	%r50|%p23, %r48, 2, 31, -1;
	shfl.sync.bfly.b32	%r49|%p24, %r47, 2, 31, -1;
	// begin inline asm
	mov.b64 %fd33, {%r49,%r50};
	// end inline asm
	add.f64 	%fd34, %fd32, %fd33;
	// begin inline asm
	mov.b64 {%r51,%r52}, %fd34;
	// end inline asm
	shfl.sync.bfly.b32	%r54|%p25, %r52, 1, 31, -1;
	shfl.sync.bfly.b32	%r53|%p26, %r51, 1, 31, -1;
	// begin inline asm
	mov.b64 %fd35, {%r53,%r54};
	// end inline asm
	add.f64 	%fd2, %fd34, %fd35;
	setp.ne.s32 	%p27, %r3, 0;
	@%p27 bra 	$L__BB5_8;
	cvta.to.global.u64 	%rd12, %rd3;
	mul.wide.u32 	%rd13, %r1, 8;
	add.s64 	%rd14, %rd12, %rd13;
	st.global.f64 	[%rd14], %fd2;
$L__BB5_8:
	ret;

}
	// .globl	_Z6changePPdS0_S_i
.visible .entry _Z6changePPdS0_S_i(
	.param .u64 .ptr .align 1 _Z6changePPdS0_S_i_param_0,
	.param .u64 .ptr .align 1 _Z6changePPdS0_S_i_param_1,
	.param .u64 .ptr .align 1 _Z6changePPdS0_S_i_param_2,
	.param .u32 _Z6changePPdS0_S_i_param_3
)
{
	.reg .pred 	%p<2>;
	.reg .b32 	%r<6>;
	.reg .b64 	%rd<21>;
	.reg .b64 	%fd<28>;

	ld.param.u64 	%rd1, [_Z6changePPdS0_S_i_param_0];
	ld.param.u64 	%rd2, [_Z6changePPdS0_S_i_param_1];
	ld.param.u64 	%rd3, [_Z6changePPdS0_S_i_param_2];
	ld.param.u32 	%r2, [_Z6changePPdS0_S_i_param_3];
	mov.u32 	%r3, %ctaid.x;
	mov.u32 	%r4, %ntid.x;
	mov.u32 	%r5, %tid.x;
	mad.lo.s32 	%r1, %r3, %r4, %r5;
	setp.ge.s32 	%p1, %r1, %r2;
	@%p1 bra 	$L__BB6_2;
	cvta.to.global.u64 	%rd4, %rd2;
	cvta.to.global.u64 	%rd5, %rd1;
	cvta.to.global.u64 	%rd6, %rd3;
	mul.wide.s32 	%rd7, %r1, 8;
	add.s64 	%rd8, %rd4, %rd7;
	ld.global.u64 	%rd9, [%rd8];
	cvta.to.global.u64 	%rd10, %rd9;
	ld.global.f64 	%fd1, [%rd10];
	ld.global.f64 	%fd2, [%rd10+8];
	ld.global.f64 	%fd3, [%rd10+16];
	ld.global.u64 	%rd11, [%rd5];
	cvta.to.global.u64 	%rd12, %rd11;
	ld.global.f64 	%fd4, [%rd12];
	ld.global.f64 	%fd5, [%rd12+8];
	mul.f64 	%fd6, %fd2, %fd5;
	fma.rn.f64 	%fd7, %fd1, %fd4, %fd6;
	ld.global.f64 	%fd8, [%rd12+16];
	fma.rn.f64 	%fd9, %fd3, %fd8, %fd7;
	ld.global.f64 	%fd10, [%rd6];
	add.f64 	%fd11, %fd10, %fd9;
	st.global.f64 	[%rd10], %fd11;
	ld.global.u64 	%rd13, [%rd5+8];
	cvta.to.global.u64 	%rd14, %rd13;
	ld.global.f64 	%fd12, [%rd14];
	ld.global.f64 	%fd13, [%rd14+8];
	mul.f64 	%fd14, %fd2, %fd13;
	fma.rn.f64 	%fd15, %fd1, %fd12, %fd14;
	ld.global.f64 	%fd16, [%rd14+16];
	fma.rn.f64 	%fd17, %fd3, %fd16, %fd15;
	ld.global.f64 	%fd18, [%rd6+8];
	add.f64 	%fd19, %fd18, %fd17;
	ld.global.u64 	%rd15, [%rd8];
	cvta.to.global.u64 	%rd16, %rd15;
	st.global.f64 	[%rd16+8], %fd19;
	ld.global.u64 	%rd17, [%rd5+16];
	cvta.to.global.u64 	%rd18, %rd17;
	ld.global.f64 	%fd20, [%rd18];
	ld.global.f64 	%fd21, [%rd18+8];
	mul.f64 	%fd22, %fd2, %fd21;
	fma.rn.f64 	%fd23, %fd1, %fd20, %fd22;
	ld.global.f64 	%fd24, [%rd18+16];
	fma.rn.f64 	%fd25, %fd3, %fd24, %fd23;
	ld.global.f64 	%fd26, [%rd6+16];
	add.f64 	%fd27, %fd26, %fd25;
	ld.global.u64 	%rd19, [%rd8];
	cvta.to.global.u64 	%rd20, %rd19;
	st.global.f64 	[%rd20+16], %fd27;
$L__BB6_2:
	ret;

}


// ===== COMPILED SASS (sm_100) =====

	.target	sm_100

	.elftype	@"ET_EXEC"


//--------------------- .note.nv.tkinfo           --------------------------
	.section	.note.nv.tkinfo,"",@"SHT_NOTE"
	.sectionflags	@"SHF_NOTE_NV_TKINFO"
	.tkinfo
        /*0018*/ 	.word	0x00000002
        /*0030*/ 	.string	""
        /*0030*/ 	.string	"ptxas"
        /*0030*/ 	.string	"Cuda compilation tools, release 13.0, V13.0.88"
        /*0030*/ 	.string	"Build cuda_13.0.r13.0/compiler.36424714_0"
        /*0030*/ 	.string	"-arch sm_100 -m 64 "



//--------------------- .note.nv.cuinfo           --------------------------
	.section	.note.nv.cuinfo,"",@"SHT_NOTE"
	.sectionflags	@"SHF_NOTE_NV_CUINFO"
        /*0018*/ 	.short	0x0002
        /*001a*/ 	.short	0x0064
        /*001c*/ 	.short	0x0082
	.zero		2


//--------------------- .nv.info                  --------------------------
	.section	.nv.info,"",@"SHT_CUDA_INFO"
	.align	4


	//----- nvinfo : EIATTR_REGCOUNT
	.align		4
        /*0000*/ 	.byte	0x04, 0x2f
        /*0002*/ 	.short	(.L_1 - .L_0)
	.align		4
.L_0:
        /*0004*/ 	.word	index@(_Z10Init_new_QPPdS0_S0_i)
        /*0008*/ 	.word	0x00000020


	//----- nvinfo : EIATTR_FRAME_SIZE
	.align		4
.L_1:
        /*000c*/ 	.byte	0x04, 0x11
        /*000e*/ 	.short	(.L_3 - .L_2)
	.align		4
.L_2:
        /*0010*/ 	.word	index@(_Z10Init_new_QPPdS0_S0_i)
        /*0014*/ 	.word	0x00000000


	//----- nvinfo : EIATTR_REGCOUNT
	.align		4
.L_3:
        /*0018*/ 	.byte	0x04, 0x2f
        /*001a*/ 	.short	(.L_5 - .L_4)
	.align		4
.L_4:
        /*001c*/ 	.word	index@(_Z16calculate_centerPPdS_S_S_i)
        /*0020*/ 	.word	0x00000020


	//----- nvinfo : EIATTR_FRAME_SIZE
	.align		4
.L_5:
        /*0024*/ 	.byte	0x04, 0x11
        /*0026*/ 	.short	(.L_7 - .L_6)
	.align		4
.L_6:
        /*0028*/ 	.word	index@($__internal_1_$__cuda_sm20_div_rn_f64_full)
        /*002c*/ 	.word	0x00000000


	//----- nvinfo : EIATTR_FRAME_SIZE
	.align		4
.L_7:
        /*0030*/ 	.byte	0x04, 0x11
        /*0032*/ 	.short	(.L_9 - .L_8)
	.align		4
.L_8:
        /*0034*/ 	.word	index@(_Z16calculate_centerPPdS_S_S_i)
        /*0038*/ 	.word	0x00000000


	//----- nvinfo : EIATTR_REGCOUNT
	.align		4
.L_9:
        /*003c*/ 	.byte	0x04, 0x2f
        /*003e*/ 	.short	(.L_11 - .L_10)
	.align		4
.L_10:
        /*0040*/ 	.word	index@(_Z13mat_minus_vecPPdS_ib)
        /*0044*/ 	.word	0x00000016


	//----- nvinfo : EIATTR_FRAME_SIZE
	.align		4
.L_11:
        /*0048*/ 	.byte	0x04, 0x11
        /*004a*/ 	.short	(.L_13 - .L_12)
	.align		4
.L_12:
        /*004c*/ 	.word	index@(_Z13mat_minus_vecPPdS_ib)
        /*0050*/ 	.word	0x00000000


	//----- nvinfo : EIATTR_REGCOUNT
	.align		4
.L_13:
        /*0054*/ 	.byte	0x04, 0x2f
        /*0056*/ 	.short	(.L_15 - .L_14)
	.align		4
.L_14:
        /*0058*/ 	.word	index@(_Z11mat_add_vecPPdS_ib)
        /*005c*/ 	.word	0x00000016


	//----- nvinfo : EIATTR_FRAME_SIZE
	.align		4
.L_15:
        /*0060*/ 	.byte	0x04, 0x11
        /*0062*/ 	.short	(.L_17 - .L_16)
	.align		4
.L_16:
        /*0064*/ 	.word	index@(_Z11mat_add_vecPPdS_ib)
        /*0068*/ 	.word	0x00000000


	//----- nvinfo : EIATTR_REGCOUNT
	.align		4
.L_17:
        /*006c*/ 	.byte	0x04, 0x2f
        /*006e*/ 	.short	(.L_19 - .L_18)
	.align		4
.L_18:
        /*0070*/ 	.word	index@(_Z7mat_mulPPdS0_S0_iibb)
        /*0074*/ 	.word	0x00000012


	//----- nvinfo : EIATTR_FRAME_SIZE
	.align		4
.L_19:
        /*0078*/ 	.byte	0x04, 0x11
        /*007a*/ 	.short	(.L_21 - .L_20)
	.align		4
.L_20:
        /*007c*/ 	.word	index@(_Z7mat_mulPPdS0_S0_iibb)
        /*0080*/ 	.word	0x00000000


	//----- nvinfo : EIATTR_REGCOUNT
	.align		4
.L_21:
        /*0084*/ 	.byte	0x04, 0x2f
        /*0086*/ 	.short	(.L_23 - .L_22)
	.align		4
.L_22:
        /*0088*/ 	.word	index@(_Z18calculate_distancePPdS0_iS_)
        /*008c*/ 	.word	0x0000001c


	//----- nvinfo : EIATTR_FRAME_SIZE
	.align		4
.L_23:
        /*0090*/ 	.byte	0x04, 0x11
        /*0092*/ 	.short	(.L_25 - .L_24)
	.align		4
.L_24:
        /*0094*/ 	.word	index@($__internal_0_$__cuda_sm20_div_rn_f64_full)
        /*0098*/ 	.word	0x00000000


	//----- nvinfo : EIATTR_FRAME_SIZE
	.align		4
.L_25:
        /*009c*/ 	.byte	0x04, 0x11
        /*009e*/ 	.short	(.L_27 - .L_26)
	.align		4
.L_26:
        /*00a0*/ 	.word	index@(_Z18calculate_distancePPdS0_iS_)
        /*00a4*/ 	.word	0x00000000


	//----- nvinfo : EIATTR_REGCOUNT
	.align		4
.L_27:
        /*00a8*/ 	.byte	0x04, 0x2f
        /*00aa*/ 	.short	(.L_29 - .L_28)
	.align		4
.L_28:
        /*00ac*/ 	.word	index@(_Z6changePPdS0_S_i)
        /*00b0*/ 	.word	0x00000020


	//----- nvinfo : EIATTR_FRAME_SIZE
	.align		4
.L_29:
        /*00b4*/ 	.byte	0x04, 0x11
        /*00b6*/ 	.short	(.L_31 - .L_30)
	.align		4
.L_30:
        /*00b8*/ 	.word	index@(_Z6changePPdS0_S_i)
        /*00bc*/ 	.word	0x00000000


	//----- nvinfo : EIATTR_MIN_STACK_SIZE
	.align		4
.L_31:
        /*00c0*/ 	.byte	0x04, 0x12
        /*00c2*/ 	.short	(.L_33 - .L_32)
	.align		4
.L_32:
        /*00c4*/ 	.word	index@(_Z6changePPdS0_S_i)
        /*00c8*/ 	.word	0x00000000


	//----- nvinfo : EIATTR_MIN_STACK_SIZE
	.align		4
.L_33:
        /*00cc*/ 	.byte	0x04, 0x12
        /*00ce*/ 	.short	(.L_35 - .L_34)
	.align		4
.L_34:
        /*00d0*/ 	.word	index@(_Z18calculate_distancePPdS0_iS_)
        /*00d4*/ 	.word	0x00000000


	//----- nvinfo : EIATTR_MIN_STACK_SIZE
	.align		4
.L_35:
        /*00d8*/ 	.byte	0x04, 0x12
        /*00da*/ 	.short	(.L_37 - .L_36)
	.align		4
.L_36:
        /*00dc*/ 	.word	index@(_Z7mat_mulPPdS0_S0_iibb)
        /*00e0*/ 	.word	0x00000000


	//----- nvinfo : EIATTR_MIN_STACK_SIZE
	.align		4
.L_37:
        /*00e4*/ 	.byte	0x04, 0x12
        /*00e6*/ 	.short	(.L_39 - .L_38)
	.align		4
.L_38:
        /*00e8*/ 	.word	index@(_Z11mat_add_vecPPdS_ib)
        /*00ec*/ 	.word	0x00000000


	//----- nvinfo : EIATTR_MIN_STACK_SIZE
	.align		4
.L_39:
        /*00f0*/ 	.byte	0x04, 0x12
        /*00f2*/ 	.short	(.L_41 - .L_40)
	.align		4
.L_40:
        /*00f4*/ 	.word	index@(_Z13mat_minus_vecPPdS_ib)
        /*00f8*/ 	.word	0x00000000


	//----- nvinfo : EIATTR_MIN_STACK_SIZE
	.align		4
.L_41:
        /*00fc*/ 	.byte	0x04, 0x12
        /*00fe*/ 	.short	(.L_43 - .L_42)
	.align		4
.L_42:
        /*0100*/ 	.word	index@(_Z16calculate_centerPPdS_S_S_i)
        /*0104*/ 	.word	0x00000000


	//----- nvinfo : EIATTR_MIN_STACK_SIZE
	.align		4
.L_43:
        /*0108*/ 	.byte	0x04, 0x12
        /*010a*/ 	.short	(.L_45 - .L_44)
	.align		4
.L_44:
        /*010c*/ 	.word	index@(_Z10Init_new_QPPdS0_S0_i)
        /*0110*/ 	.word	0x00000000
.L_45:


//--------------------- .nv.compat                --------------------------
	.section	.nv.compat,"",@"SHT_CUDA_COMPAT_INFO"
	.align	4
        /*0000*/ 	.byte	0x02, 0x09, 0x00, 0x00, 0x02, 0x02, 0x01, 0x00, 0x02, 0x05, 0x05, 0x00, 0x03, 0x07, 0x01, 0x01
        /*0010*/ 	.byte	0x02, 0x03, 0x00, 0x00, 0x02, 0x06, 0x01, 0x00, 0x04, 0x0b, 0x08, 0x00, 0x01, 0x00, 0x00, 0x00
        /*0020*/ 	.byte	0x00, 0x00, 0x00, 0x00


//--------------------- .nv.info._Z6changePPdS0_S_i --------------------------
	.section	.nv.info._Z6changePPdS0_S_i,"",@"SHT_CUDA_INFO"
	.sectionflags	@""
	.align	4


	//----- nvinfo : EIATTR_CUDA_API_VERSION
	.align		4
        /*0000*/ 	.byte	0x04, 0x37
        /*0002*/ 	.short	(.L_47 - .L_46)
.L_46:
        /*0004*/ 	.word	0x00000082


	//----- nvinfo : EIATTR_KPARAM_INFO
	.align		4
.L_47:
        /*0008*/ 	.byte	0x04, 0x17
        /*000a*/ 	.short	(.L_49 - .L_48)
.L_48:
        /*000c*/ 	.word	0x00000000
        /*0010*/ 	.short	0x0003
        /*0012*/ 	.short	0x0018
        /*0014*/ 	.byte	0x00, 0xf0, 0x11, 0x00


	//----- nvinfo : EIATTR_KPARAM_INFO
	.align		4
.L_49:
        /*0018*/ 	.byte	0x04, 0x17
        /*001a*/ 	.short	(.L_51 - .L_50)
.L_50:
        /*001c*/ 	.word	0x00000000
        /*0020*/ 	.short	0x0002
        /*0022*/ 	.short	0x0010
        /*0024*/ 	.byte	0x00, 0xf5, 0x21, 0x00


	//----- nvinfo : EIATTR_KPARAM_INFO
	.align		4
.L_51:
        /*0028*/ 	.byte	0x04, 0x17
        /*002a*/ 	.short	(.L_53 - .L_52)
.L_52:
        /*002c*/ 	.word	0x00000000
        /*0030*/ 	.short	0x0001
        /*0032*/ 	.short	0x0008
        /*0034*/ 	.byte	0x00, 0xf5, 0x21, 0x00


	//----- nvinfo : EIATTR_KPARAM_INFO
	.align		4
.L_53:
        /*0038*/ 	.byte	0x04, 0x17
        /*003a*/ 	.short	(.L_55 - .L_54)
.L_54:
        /*003c*/ 	.word	0x00000000
        /*0040*/ 	.short	0x0000
        /*0042*/ 	.short	0x0000
        /*0044*/ 	.byte	0x00, 0xf5, 0x21, 0x00


	//----- nvinfo : EIATTR_SPARSE_MMA_MASK
	.align		4
.L_55:
        /*0048*/ 	.byte	0x03, 0x50
        /*004a*/ 	.short	0x0000


	//----- nvinfo : EIATTR_MAXREG_COUNT
	.align		4
        /*004c*/ 	.byte	0x03, 0x1b
        /*004e*/ 	.short	0x00ff


	//----- nvinfo : EIATTR_MERCURY_ISA_VERSION
	.align		4
        /*0050*/ 	.byte	0x03, 0x5f
        /*0052*/ 	.short	0x0101


	//----- nvinfo : EIATTR_VRC_CTA_INIT_COUNT
	.align		4
        /*0054*/ 	.byte	0x02, 0x4a
	.zero		1
	.zero		1


	//----- nvinfo : EIATTR_EXIT_INSTR_OFFSETS
	.align		4
        /*0058*/ 	.byte	0x04, 0x1c
        /*005a*/ 	.short	(.L_57 - .L_56)


	//   ....[0]....
.L_56:
        /*005c*/ 	.word	0x00000070


	//   ....[1]....
        /*0060*/ 	.word	0x00000310


	//----- nvinfo : EIATTR_CBANK_PARAM_SIZE
	.align		4
.L_57:
        /*0064*/ 	.byte	0x03, 0x19
        /*0066*/ 	.short	0x001c


	//----- nvinfo : EIATTR_PARAM_CBANK
	.align		4
        /*0068*/ 	.byte	0x04, 0x0a
        /*006a*/ 	.short	(.L_59 - .L_58)
	.align		4
.L_58:
        /*006c*/ 	.word	index@(.nv.constant0._Z6changePPdS0_S_i)
        /*0070*/ 	.short	0x0380
        /*0072*/ 	.short	0x001c


	//----- nvinfo : EIATTR_SW_WAR
	.align		4
.L_59:
        /*0074*/ 	.byte	0x04, 0x36
        /*0076*/ 	.short	(.L_61 - .L_60)
.L_60:
        /*0078*/ 	.word	0x00000008
.L_61:


//--------------------- .nv.info._Z18calculate_distancePPdS0_iS_ --------------------------
	.section	.nv.info._Z18calculate_distancePPdS0_iS_,"",@"SHT_CUDA_INFO"
	.sectionflags	@""
	.align	4


	//----- nvinfo : EIATTR_CUDA_API_VERSION
	.align		4
        /*0000*/ 	.byte	0x04, 0x37
        /*0002*/ 	.short	(.L_63 - .L_62)
.L_62:
        /*0004*/ 	.word	0x00000082


	//----- nvinfo : EIATTR_KPARAM_INFO
	.align		4
.L_63:
        /*0008*/ 	.byte	0x04, 0x17
        /*000a*/ 	.short	(.L_65 - .L_64)
.L_64:
        /*000c*/ 	.word	0x00000000
        /*0010*/ 	.short	0x0003
        /*0012*/ 	.short	0x0018
        /*0014*/ 	.byte	0x00, 0xf5, 0x21, 0x00


	//----- nvinfo : EIATTR_KPARAM_INFO
	.align		4
.L_65:
        /*0018*/ 	.byte	0x04, 0x17
        /*001a*/ 	.short	(.L_67 - .L_66)
.L_66:
        /*001c*/ 	.word	0x00000000
        /*0020*/ 	.short	0x0002
        /*0022*/ 	.short	0x0010
        /*0024*/ 	.byte	0x00, 0xf0, 0x11, 0x00


	//----- nvinfo : EIATTR_KPARAM_INFO
	.align		4
.L_67:
        /*0028*/ 	.byte	0x04, 0x17
        /*002a*/ 	.short	(.L_69 - .L_68)
.L_68:
        /*002c*/ 	.word	0x00000000
        /*0030*/ 	.short	0x0001
        /*0032*/ 	.short	0x0008
        /*0034*/ 	.byte	0x00, 0xf5, 0x21, 0x00


	//----- nvinfo : EIATTR_KPARAM_INFO
	.align		4
.L_69:
        /*0038*/ 	.byte	0x04, 0x17
        /*003a*/ 	.short	(.L_71 - .L_70)
.L_70:
        /*003c*/ 	.word	0x00000000
        /*0040*/ 	.short	0x0000
        /*0042*/ 	.short	0x0000
        /*0044*/ 	.byte	0x00, 0xf5, 0x21, 0x00


	//----- nvinfo : EIATTR_SPARSE_MMA_MASK
	.align		4
.L_71:
        /*0048*/ 	.byte	0x03, 0x50
        /*004a*/ 	.short	0x0000


	//----- nvinfo : EIATTR_MAXREG_COUNT
	.align		4
        /*004c*/ 	.byte	0x03, 0x1b
        /*004e*/ 	.short	0x00ff


	//----- nvinfo : EIATTR_NUM_BARRIERS
	.align		4
        /*0050*/ 	.byte	0x02, 0x4c
        /*0052*/ 	.byte	0x01
	.zero		1


	//----- nvinfo : EIATTR_MERCURY_ISA_VERSION
	.align		4
        /*0054*/ 	.byte	0x03, 0x5f
        /*0056*/ 	.short	0x0101


	//----- nvinfo : EIATTR_COOP_GROUP_MASK_REGIDS
	.align		4
        /*0058*/ 	.byte	0x04, 0x29
        /*005a*/ 	.short	(.L_73 - .L_72)


	//   ....[0]....
.L_72:
        /*005c*/ 	.word	0xffffffff


	//   ....[1]....
        /*0060*/ 	.word	0xffffffff


	//   ....[2]....
        /*0064*/ 	.word	0xffffffff


	//   ....[3]....
        /*0068*/ 	.word	0xffffffff


	//   ....[4]....
        /*006c*/ 	.word	0xffffffff


	//   ....[5]....
        /*0070*/ 	.word	0xffffffff


	//   ....[6]....
        /*0074*/ 	.word	0xffffffff


	//   ....[7]....
        /*0078*/ 	.word	0xffffffff


	//   ....[8]....
        /*007c*/ 	.word	0xffffffff


	//   ....[9]....
        /*0080*/ 	.word	0xffffffff


	//   ....[10]....
        /*0084*/ 	.word	0xffffffff


	//   ....[11]....
        /*0088*/ 	.word	0xffffffff


	//   ....[12]....
        /*008c*/ 	.word	0xffffffff


	//   ....[13]....
        /*0090*/ 	.word	0xffffffff


	//   ....[14]....
        /*0094*/ 	.word	0xffffffff


	//   ....[15]....
        /*0098*/ 	.word	0xffffffff


	//   ....[16]....
        /*009c*/ 	.word	0xffffffff


	//   ....[17]....
        /*00a0*/ 	.word	0xffffffff


	//   ....[18]....
        /*00a4*/ 	.word	0xffffffff


	//   ....[19]....
        /*00a8*/ 	.word	0xffffffff


	//----- nvinfo : EIATTR_COOP_GROUP_INSTR_OFFSETS
	.align		4
.L_73:
        /*00ac*/ 	.byte	0x04, 0x28
        /*00ae*/ 	.short	(.L_75 - .L_74)


	//   ....[0]....
.L_74:
        /*00b0*/ 	.word	0x00000300


	//   ....[1]....
        /*00b4*/ 	.word	0x00000340


	//   ....[2]....
        /*00b8*/ 	.word	0x000003c0


	//   ....[3]....
        /*00bc*/ 	.word	0x000003d0


	//   ....[4]....
        /*00c0*/ 	.word	0x00000410


	//   ....[5]....
        /*00c4*/ 	.word	0x00000420


	//   ....[6]....
        /*00c8*/ 	.word	0x00000440


	//   ....[7]....
        /*00cc*/ 	.word	0x00000450


	//   ....[8]....
        /*00d0*/ 	.word	0x00000470


	//   ....[9]....
        /*00d4*/ 	.word	0x00000480


	//   ....[10]....
        /*00d8*/ 	.word	0x000004f0


	//   ....[11]....
        /*00dc*/ 	.word	0x00000500


	//   ....[12]....
        /*00e0*/ 	.word	0x00000520


	//   ....[13]....
        /*00e4*/ 	.word	0x00000530


	//   ....[14]....
        /*00e8*/ 	.word	0x00000550


	//   ....[15]....
        /*00ec*/ 	.word	0x00000560


	//   ....[16]....
        /*00f0*/ 	.word	0x00000580


	//   ....[17]....
        /*00f4*/ 	.word	0x00000590


	//   ....[18]....
        /*00f8*/ 	.word	0x000005b0


	//   ....[19]....
        /*00fc*/ 	.word	0x000005c0


	//----- nvinfo : EIATTR_VRC_CTA_INIT_COUNT
	.align		4
.L_75:
        /*0100*/ 	.byte	0x02, 0x4a
	.zero		1
	.zero		1


	//----- nvinfo : EIATTR_EXIT_INSTR_OFFSETS
	.align		4
        /*0104*/ 	.byte	0x04, 0x1c
        /*0106*/ 	.short	(.L_77 - .L_76)


	//   ....[0]....
.L_76:
        /*0108*/ 	.word	0x00000070


	//   ....[1]....
        /*010c*/ 	.word	0x000004c0


	//   ....[2]....
        /*0110*/ 	.word	0x000005d0


	//   ....[3]....
        /*0114*/ 	.word	0x00000620


	//----- nvinfo : EIATTR_CRS_STACK_SIZE
	.align		4
.L_77:
        /*0118*/ 	.byte	0x04, 0x1e
        /*011a*/ 	.short	(.L_79 - .L_78)
.L_78:
        /*011c*/ 	.word	0x00000000


	//----- nvinfo : EIATTR_CBANK_PARAM_SIZE
	.align		4
.L_79:
        /*0120*/ 	.byte	0x03, 0x19
        /*0122*/ 	.short	0x0020


	//----- nvinfo : EIATTR_PARAM_CBANK
	.align		4
        /*0124*/ 	.byte	0x04, 0x0a
        /*0126*/ 	.short	(.L_81 - .L_80)
	.align		4
.L_80:
        /*0128*/ 	.word	index@(.nv.constant0._Z18calculate_distancePPdS0_iS_)
        /*012c*/ 	.short	0x0380
        /*012e*/ 	.short	0x0020


	//----- nvinfo : EIATTR_SW_WAR
	.align		4
.L_81:
        /*0130*/ 	.byte	0x04, 0x36
        /*0132*/ 	.short	(.L_83 - .L_82)
.L_82:
        /*0134*/ 	.word	0x00000008
.L_83:


//--------------------- .nv.info._Z7mat_mulPPdS0_S0_iibb --------------------------
	.section	.nv.info._Z7mat_mulPPdS0_S0_iibb,"",@"SHT_CUDA_INFO"
	.sectionflags	@""
	.align	4


	//----- nvinfo : EIATTR_CUDA_API_VERSION
	.align		4
        /*0000*/ 	.byte	0x04, 0x37
        /*0002*/ 	.short	(.L_85 - .L_84)
.L_84:
        /*0004*/ 	.word	0x00000082


	//----- nvinfo : EIATTR_KPARAM_INFO
	.align		4
.L_85:
        /*0008*/ 	.byte	0x04, 0x17
        /*000a*/ 	.short	(.L_87 - .L_86)
.L_86:
        /*000c*/ 	.word	0x00000000
        /*0010*/ 	.short	0x0006
        /*0012*/ 	.short	0x0021
        /*0014*/ 	.byte	0x00, 0xf0, 0x05, 0x00


	//----- nvinfo : EIATTR_KPARAM_INFO
	.align		4
.L_87:
        /*0018*/ 	.byte	0x04, 0x17
        /*001a*/ 	.short	(.L_89 - .L_88)
.L_88:
        /*001c*/ 	.word	0x00000000
        /*0020*/ 	.short	0x0005
        /*0022*/ 	.short	0x0020
        /*0024*/ 	.byte	0x00, 0xf0, 0x05, 0x00


	//----- nvinfo : EIATTR_KPARAM_INFO
	.align		4
.L_89:
        /*0028*/ 	.byte	0x04, 0x17
        /*002a*/ 	.short	(.L_91 - .L_90)
.L_90:
        /*002c*/ 	.word	0x00000000
        /*0030*/ 	.short	0x0004
        /*0032*/ 	.short	0x001c
        /*0034*/ 	.byte	0x00, 0xf0, 0x11, 0x00


	//----- nvinfo : EIATTR_KPARAM_INFO
	.align		4
.L_91:
        /*0038*/ 	.byte	0x04, 0x17
        /*003a*/ 	.short	(.L_93 - .L_92)
.L_92:
        /*003c*/ 	.word	0x00000000
        /*0040*/ 	.short	0x0003
        /*0042*/ 	.short	0x0018
        /*0044*/ 	.byte	0x00, 0xf0, 0x11, 0x00


	//----- nvinfo : EIATTR_KPARAM_INFO
	.align		4
.L_93:
        /*0048*/ 	.byte	0x04, 0x17
        /*004a*/ 	.short	(.L_95 - .L_94)
.L_94:
        /*004c*/ 	.word	0x00000000
        /*0050*/ 	.short	0x0002
        /*0052*/ 	.short	0x0010
        /*0054*/ 	.byte	0x00, 0xf5, 0x21, 0x00


	//----- nvinfo : EIATTR_KPARAM_INFO
	.align		4
.L_95:
        /*0058*/ 	.byte	0x04, 0x17
        /*005a*/ 	.short	(.L_97 - .L_96)
.L_96:
        /*005c*/ 	.word	0x00000000
        /*0060*/ 	.short	0x0001
        /*0062*/ 	.short	0x0008
        /*0064*/ 	.byte	0x00, 0xf5, 0x21, 0x00


	//----- nvinfo : EIATTR_KPARAM_INFO
	.align		4
.L_97:
        /*0068*/ 	.byte	0x04, 0x17
        /*006a*/ 	.short	(.L_99 - .L_98)
.L_98:
        /*006c*/ 	.word	0x00000000
        /*0070*/ 	.short	0x0000
        /*0072*/ 	.short	0x0000
        /*0074*/ 	.byte	0x00, 0xf5, 0x21, 0x00


	//----- nvinfo : EIATTR_SPARSE_MMA_MASK
	.align		4
.L_99:
        /*0078*/ 	.byte	0x03, 0x50
        /*007a*/ 	.short	0x0000


	//----- nvinfo : EIATTR_MAXREG_COUNT
	.align		4
        /*007c*/ 	.byte	0x03, 0x1b
        /*007e*/ 	.short	0x00ff


	//----- nvinfo : EIATTR_MERCURY_ISA_VERSION
	.align		4
        /*0080*/ 	.byte	0x03, 0x5f
        /*0082*/ 	.short	0x0101


	//----- nvinfo : EIATTR_VRC_CTA_INIT_COUNT
	.align		4
        /*0084*/ 	.byte	0x02, 0x4a
	.zero		1
	.zero		1


	//----- nvinfo : EIATTR_EXIT_INSTR_OFFSETS
	.align		4
        /*0088*/ 	.byte	0x04, 0x1c
        /*008a*/ 	.short	(.L_101 - .L_100)


	//   ....[0]....
.L_100:
        /*008c*/ 	.word	0x00000070


	//   ....[1]....
        /*0090*/ 	.word	0x00000410


	//   ....[2]....
        /*0094*/ 	.word	0x000004a0


	//   ....[3]....
        /*0098*/ 	.word	0x00000530


	//   ....[4]....
        /*009c*/ 	.word	0x00000570


	//   ....[5]....
        /*00a0*/ 	.word	0x000006d0


	//   ....[6]....
        /*00a4*/ 	.word	0x00000760


	//   ....[7]....
        /*00a8*/ 	.word	0x000007f0


	//   ....[8]....
        /*00ac*/ 	.word	0x00000830


	//   ....[9]....
        /*00b0*/ 	.word	0x00000970


	//   ....[10]....
        /*00b4*/ 	.word	0x00000a00


	//   ....[11]....
        /*00b8*/ 	.word	0x00000a90


	//   ....[12]....
        /*00bc*/ 	.word	0x00000ad0


	//   ....[13]....
        /*00c0*/ 	.word	0x00000be0


	//   ....[14]....
        /*00c4*/ 	.word	0x00000c70


	//   ....[15]....
        /*00c8*/ 	.word	0x00000d00


	//   ....[16]....
        /*00cc*/ 	.word	0x00000d40


	//----- nvinfo : EIATTR_CRS_STACK_SIZE
	.align		4
.L_101:
        /*00d0*/ 	.byte	0x04, 0x1e
        /*00d2*/ 	.short	(.L_103 - .L_102)
.L_102:
        /*00d4*/ 	.word	0x00000000


	//----- nvinfo : EIATTR_CBANK_PARAM_SIZE
	.align		4
.L_103:
        /*00d8*/ 	.byte	0x03, 0x19
        /*00da*/ 	.short	0x0022


	//----- nvinfo : EIATTR_PARAM_CBANK
	.align		4
        /*00dc*/ 	.byte	0x04, 0x0a
        /*00de*/ 	.short	(.L_105 - .L_104)
	.align		4
.L_104:
        /*00e0*/ 	.word	index@(.nv.constant0._Z7mat_mulPPdS0_S0_iibb)
        /*00e4*/ 	.short	0x0380
        /*00e6*/ 	.short	0x0022


	//----- nvinfo : EIATTR_SW_WAR
	.align		4
.L_105:
        /*00e8*/ 	.byte	0x04, 0x36
        /*00ea*/ 	.short	(.L_107 - .L_106)
.L_106:
        /*00ec*/ 	.word	0x00000008
.L_107:


//--------------------- .nv.info._Z11mat_add_vecPPdS_ib --------------------------
	.section	.nv.info._Z11mat_add_vecPPdS_ib,"",@"SHT_CUDA_INFO"
	.sectionflags	@""
	.align	4


	//----- nvinfo : EIATTR_CUDA_API_VERSION
	.align		4
        /*0000*/ 	.byte	0x04, 0x37
        /*0002*/ 	.short	(.L_109 - .L_108)
.L_108:
        /*0004*/ 	.word	0x00000082


	//----- nvinfo : EIATTR_KPARAM_INFO
	.align		4
.L_109:
        /*0008*/ 	.byte	0x04, 0x17
        /*000a*/ 	.short	(.L_111 - .L_110)
.L_110:
        /*000c*/ 	.word	0x00000000
        /*0010*/ 	.short	0x0003
        /*0012*/ 	.short	0x0014
        /*0014*/ 	.byte	0x00, 0xf0, 0x05, 0x00


	//----- nvinfo : EIATTR_KPARAM_INFO
	.align		4
.L_111:
        /*0018*/ 	.byte	0x04, 0x17
        /*001a*/ 	.short	(.L_113 - .L_112)
.L_112:
        /*001c*/ 	.word	0x00000000
        /*0020*/ 	.short	0x0002
        /*0022*/ 	.short	0x0010
        /*0024*/ 	.byte	0x00, 0xf0, 0x11, 0x00


	//----- nvinfo : EIATTR_KPARAM_INFO
	.align		4
.L_113:
        /*0028*/ 	.byte	0x04, 0x17
        /*002a*/ 	.short	(.L_115 - .L_114)
.L_114:
        /*002c*/ 	.word	0x00000000
        /*0030*/ 	.short	0x0001
        /*0032*/ 	.short	0x0008
        /*0034*/ 	.byte	0x00, 0xf5, 0x21, 0x00


	//----- nvinfo : EIATTR_KPARAM_INFO
	.align		4
.L_115:
        /*0038*/ 	.byte	0x04, 0x17
        /*003a*/ 	.short	(.L_117 - .L_116)
.L_116:
        /*003c*/ 	.word	0x00000000
        /*0040*/ 	.short	0x0000
        /*0042*/ 	.short	0x0000
        /*0044*/ 	.byte	0x00, 0xf5, 0x21, 0x00


	//----- nvinfo : EIATTR_SPARSE_MMA_MASK
	.align		4
.L_117:
        /*0048*/ 	.byte	0x03, 0x50
        /*004a*/ 	.short	0x0000


	//----- nvinfo : EIATTR_MAXREG_COUNT
	.align		4
        /*004c*/ 	.byte	0x03, 0x1b
        /*004e*/ 	.short	0x00ff


	//----- nvinfo : EIATTR_MERCURY_ISA_VERSION
	.align		4
        /*0050*/ 	.byte	0x03, 0x5f
        /*0052*/ 	.short	0x0101


	//----- nvinfo : EIATTR_VRC_CTA_INIT_COUNT
	.align		4
        /*0054*/ 	.byte	0x02, 0x4a
	.zero		1
	.zero		1


	//----- nvinfo : EIATTR_EXIT_INSTR_OFFSETS
	.align		4
        /*0058*/ 	.byte	0x04, 0x1c
        /*005a*/ 	.short	(.L_119 - .L_118)


	//   ....[0]....
.L_118:
        /*005c*/ 	.word	0x00000070


	//   ....[1]....
        /*0060*/ 	.word	0x000001f0


	//   ....[2]....
        /*0064*/ 	.word	0x00000340


	//----- nvinfo : EIATTR_CBANK_PARAM_SIZE
	.align		4
.L_119:
        /*0068*/ 	.byte	0x03, 0x19
        /*006a*/ 	.short	0x0015


	//----- nvinfo : EIATTR_PARAM_CBANK
	.align		4
        /*006c*/ 	.byte	0x04, 0x0a
        /*006e*/ 	.short	(.L_121 - .L_120)
	.align		4
.L_120:
        /*0070*/ 	.word	index@(.nv.constant0._Z11mat_add_vecPPdS_ib)
        /*0074*/ 	.short	0x0380
        /*0076*/ 	.short	0x0015


	//----- nvinfo : EIATTR_SW_WAR
	.align		4
.L_121:
        /*0078*/ 	.byte	0x04, 0x36
        /*007a*/ 	.short	(.L_123 - .L_122)
.L_122:
        /*007c*/ 	.word	0x00000008
.L_123:


//--------------------- .nv.info._Z13mat_minus_vecPPdS_ib --------------------------
	.section	.nv.info._Z13mat_minus_vecPPdS_ib,"",@"SHT_CUDA_INFO"
	.sectionflags	@""
	.align	4


	//----- nvinfo : EIATTR_CUDA_API_VERSION
	.align		4
        /*0000*/ 	.byte	0x04, 0x37
        /*0002*/ 	.short	(.L_125 - .L_124)
.L_124:
        /*0004*/ 	.word	0x00000082


	//----- nvinfo : EIATTR_KPARAM_INFO
	.align		4
.L_125:
        /*0008*/ 	.byte	0x04, 0x17
        /*000a*/ 	.short	(.L_127 - .L_126)
.L_126:
        /*000c*/ 	.word	0x00000000
        /*0010*/ 	.short	0x0003
        /*0012*/ 	.short	0x0014
        /*0014*/ 	.byte	0x00, 0xf0, 0x05, 0x00


	//----- nvinfo : EIATTR_KPARAM_INFO
	.align		4
.L_127:
        /*0018*/ 	.byte	0x04, 0x17
        /*001a*/ 	.short	(.L_129 - .L_128)
.L_128:
        /*001c*/ 	.word	0x00000000
        /*0020*/ 	.short	0x0002
        /*0022*/ 	.short	0x0010
        /*0024*/ 	.byte	0x00, 0xf0, 0x11, 0x00


	//----- nvinfo : EIATTR_KPARAM_INFO
	.align		4
.L_129:
        /*0028*/ 	.byte	0x04, 0x17
        /*002a*/ 	.short	(.L_131 - .L_130)
.L_130:
        /*002c*/ 	.word	0x00000000
        /*0030*/ 	.short	0x0001
        /*0032*/ 	.short	0x0008
        /*0034*/ 	.byte	0x00, 0xf5, 0x21, 0x00


	//----- nvinfo : EIATTR_KPARAM_INFO
	.align		4
.L_131:
        /*0038*/ 	.byte	0x04, 0x17
        /*003a*/ 	.short	(.L_133 - .L_132)
.L_132:
        /*003c*/ 	.word	0x00000000
        /*0040*/ 	.short	0x0000
        /*0042*/ 	.short	0x0000
        /*0044*/ 	.byte	0x00, 0xf5, 0x21, 0x00


	//----- nvinfo : EIATTR_SPARSE_MMA_MASK
	.align		4
.L_133:
        /*0048*/ 	.byte	0x03, 0x50
        /*004a*/ 	.short	0x0000


	//----- nvinfo : EIATTR_MAXREG_COUNT
	.align		4
        /*004c*/ 	.byte	0x03, 0x1b
        /*004e*/ 	.short	0x00ff


	//----- nvinfo : EIATTR_MERCURY_ISA_VERSION
	.align		4
        /*0050*/ 	.byte	0x03, 0x5f
        /*0052*/ 	.short	0x0101


	//----- nvinfo : EIATTR_VRC_CTA_INIT_COUNT
	.align		4
        /*0054*/ 	.byte	0x02, 0x4a
	.zero		1
	.zero		1


	//----- nvinfo : EIATTR_EXIT_INSTR_OFFSETS
	.align		4
        /*0058*/ 	.byte	0x04, 0x1c
        /*005a*/ 	.short	(.L_135 - .L_134)


	//   ....[0]....
.L_134:
        /*005c*/ 	.word	0x00000070


	//   ....[1]....
        /*0060*/ 	.word	0x000001f0


	//   ....[2]....
        /*0064*/ 	.word	0x00000340


	//----- nvinfo : EIATTR_CBANK_PARAM_SIZE
	.align		4
.L_135:
        /*0068*/ 	.byte	0x03, 0x19
        /*006a*/ 	.short	0x0015


	//----- nvinfo : EIATTR_PARAM_CBANK
	.align		4
        /*006c*/ 	.byte	0x04, 0x0a
        /*006e*/ 	.short	(.L_137 - .L_136)
	.align		4
.L_136:
        /*0070*/ 	.word	index@(.nv.constant0._Z13mat_minus_vecPPdS_ib)
        /*0074*/ 	.short	0x0380
        /*0076*/ 	.short	0x0015


	//----- nvinfo : EIATTR_SW_WAR
	.align		4
.L_137:
        /*0078*/ 	.byte	0x04, 0x36
        /*007a*/ 	.short	(.L_139 - .L_138)
.L_138:
        /*007c*/ 	.word	0x00000008
.L_139:


//--------------------- .nv.info._Z16calculate_centerPPdS_S_S_i --------------------------
	.section	.nv.info._Z16calculate_centerPPdS_S_S_i,"",@"SHT_CUDA_INFO"
	.sectionflags	@""
	.align	4


	//----- nvinfo : EIATTR_CUDA_API_VERSION
	.align		4
        /*0000*/ 	.byte	0x04, 0x37
        /*0002*/ 	.short	(.L_141 - .L_140)
.L_140:
        /*0004*/ 	.word	0x00000082


	//----- nvinfo : EIATTR_KPARAM_INFO
	.align		4
.L_141:
        /*0008*/ 	.byte	0x04, 0x17
        /*000a*/ 	.short	(.L_143 - .L_142)
.L_142:
        /*000c*/ 	.word	0x00000000
        /*0010*/ 	.short	0x0004
        /*0012*/ 	.short	0x0020
        /*0014*/ 	.byte	0x00, 0xf0, 0x11, 0x00


	//----- nvinfo : EIATTR_KPARAM_INFO
	.align		4
.L_143:
        /*0018*/ 	.byte	0x04, 0x17
        /*001a*/ 	.short	(.L_145 - .L_144)
.L_144:
        /*001c*/ 	.word	0x00000000
        /*0020*/ 	.short	0x0003
        /*0022*/ 	.short	0x0018
        /*0024*/ 	.byte	0x00, 0xf5, 0x21, 0x00


	//----- nvinfo : EIATTR_KPARAM_INFO
	.align		4
.L_145:
        /*0028*/ 	.byte	0x04, 0x17
        /*002a*/ 	.short	(.L_147 - .L_146)
.L_146:
        /*002c*/ 	.word	0x00000000
        /*0030*/ 	.short	0x0002
        /*0032*/ 	.short	0x0010
        /*0034*/ 	.byte	0x00, 0xf5, 0x21, 0x00


	//----- nvinfo : EIATTR_KPARAM_INFO
	.align		4
.L_147:
        /*0038*/ 	.byte	0x04, 0x17
        /*003a*/ 	.short	(.L_149 - .L_148)
.L_148:
        /*003c*/ 	.word	0x00000000
        /*0040*/ 	.short	0x0001
        /*0042*/ 	.short	0x0008
        /*0044*/ 	.byte	0x00, 0xf5, 0x21, 0x00


	//----- nvinfo : EIATTR_KPARAM_INFO
	.align		4
.L_149:
        /*0048*/ 	.byte	0x04, 0x17
        /*004a*/ 	.short	(.L_151 - .L_150)
.L_150:
        /*004c*/ 	.word	0x00000000
        /*0050*/ 	.short	0x0000
        /*0052*/ 	.short	0x0000
        /*0054*/ 	.byte	0x00, 0xf5, 0x21, 0x00


	//----- nvinfo : EIATTR_SPARSE_MMA_MASK
	.align		4
.L_151:
        /*0058*/ 	.byte	0x03, 0x50
        /*005a*/ 	.short	0x0000


	//----- nvinfo : EIATTR_MAXREG_COUNT
	.align		4
        /*005c*/ 	.byte	0x03, 0x1b
        /*005e*/ 	.short	0x00ff


	//----- nvinfo : EIATTR_NUM_BARRIERS
	.align		4
        /*0060*/ 	.byte	0x02, 0x4c
        /*0062*/ 	.byte	0x01
	.zero		1


	//----- nvinfo : EIATTR_MERCURY_ISA_VERSION
	.align		4
        /*0064*/ 	.byte	0x03, 0x5f
        /*0066*/ 	.short	0x0101


	//----- nvinfo : EIATTR_COOP_GROUP_MASK_REGIDS
	.align		4
        /*0068*/ 	.byte	0x04, 0x29
        /*006a*/ 	.short	(.L_153 - .L_152)


	//   ....[0]....
.L_152:
        /*006c*/ 	.word	0xffffffff


	//   ....[1]....
        /*0070*/ 	.word	0xffffffff


	//   ....[2]....
        /*0074*/ 	.word	0xffffffff


	//   ....[3]....
        /*0078*/ 	.word	0xffffffff


	//   ....[4]....
        /*007c*/ 	.word	0xffffffff


	//   ....[5]....
        /*0080*/ 	.word	0xffffffff


	//   ....[6]....
        /*0084*/ 	.word	0xffffffff


	//   ....[7]....
        /*0088*/ 	.word	0xffffffff


	//   ....[8]....
        /*008c*/ 	.word	0xffffffff


	//   ....[9]....
        /*0090*/ 	.word	0xffffffff


	//   ....[10]....
        /*0094*/ 	.word	0xffffffff


	//   ....[11]....
        /*0098*/ 	.word	0xffffffff


	//   ....[12]....
        /*009c*/ 	.word	0xffffffff


	//   ....[13]....
        /*00a0*/ 	.word	0xffffffff


	//   ....[14]....
        /*00a4*/ 	.word	0xffffffff


	//   ....[15]....
        /*00a8*/ 	.word	0xffffffff


	//   ....[16]....
        /*00ac*/ 	.word	0xffffffff


	//   ....[17]....
        /*00b0*/ 	.word	0xffffffff


	//   ....[18]....
        /*00b4*/ 	.word	0xffffffff


	//   ....[19]....
        /*00b8*/ 	.word	0xffffffff


	//   ....[20]....
        /*00bc*/ 	.word	0xffffffff


	//   ....[21]....
        /*00c0*/ 	.word	0xffffffff


	//   ....[22]....
        /*00c4*/ 	.word	0xffffffff


	//   ....[23]....
        /*00c8*/ 	.word	0xffffffff


	//   ....[24]....
        /*00cc*/ 	.word	0xffffffff


	//   ....[25]....
        /*00d0*/ 	.word	0xffffffff


	//   ....[26]....
        /*00d4*/ 	.word	0xffffffff


	//   ....[27]....
        /*00d8*/ 	.word	0xffffffff


	//   ....[28]....
        /*00dc*/ 	.word	0xffffffff


	//   ....[29]....
        /*00e0*/ 	.word	0xffffffff


	//   ....[30]....
        /*00e4*/ 	.word	0xffffffff


	//   ....[31]....
        /*00e8*/ 	.word	0xffffffff


	//   ....[32]....
        /*00ec*/ 	.word	0xffffffff


	//   ....[33]....
        /*00f0*/ 	.word	0xffffffff


	//   ....[34]....
        /*00f4*/ 	.word	0xffffffff


	//   ....[35]....
        /*00f8*/ 	.word	0xffffffff


	//   ....[36]....
        /*00fc*/ 	.word	0xffffffff


	//   ....[37]....
        /*0100*/ 	.word	0xffffffff


	//   ....[38]....
        /*0104*/ 	.word	0xffffffff


	//   ....[39]....
        /*0108*/ 	.word	0xffffffff


	//   ....[40]....
        /*010c*/ 	.word	0xffffffff


	//   ....[41]....
        /*0110*/ 	.word	0xffffffff


	//   ....[42]....
        /*0114*/ 	.word	0xffffffff


	//   ....[43]....
        /*0118*/ 	.word	0xffffffff


	//   ....[44]....
        /*011c*/ 	.word	0xffffffff


	//   ....[45]....
        /*0120*/ 	.word	0xffffffff


	//   ....[46]....
        /*0124*/ 	.word	0xffffffff


	//   ....[47]....
        /*0128*/ 	.word	0xffffffff


	//   ....[48]....
        /*012c*/ 	.word	0xffffffff


	//   ....[49]....
        /*0130*/ 	.word	0xffffffff


	//   ....[50]....
        /*0134*/ 	.word	0xffffffff


	//   ....[51]....
        /*0138*/ 	.word	0xffffffff


	//   ....[52]....
        /*013c*/ 	.word	0xffffffff


	//   ....[53]....
        /*0140*/ 	.word	0xffffffff


	//   ....[54]....
        /*0144*/ 	.word	0xffffffff


	//   ....[55]....
        /*0148*/ 	.word	0xffffffff


	//   ....[56]....
        /*014c*/ 	.word	0xffffffff


	//   ....[57]....
        /*0150*/ 	.word	0xffffffff


	//   ....[58]....
        /*0154*/ 	.word	0xffffffff


	//   ....[59]....
        /*0158*/ 	.word	0xffffffff


	//----- nvinfo : EIATTR_COOP_GROUP_INSTR_OFFSETS
	.align		4
.L_153:
        /*015c*/ 	.byte	0x04, 0x28
        /*015e*/ 	.short	(.L_155 - .L_154)


	//   ....[0]....
.L_154:
        /*0160*/ 	.word	0x00000560


	//   ....[1]....
        /*0164*/ 	.word	0x000005a0


	//   ....[2]....
        /*0168*/ 	.word	0x000005d0


	//   ....[3]....
        /*016c*/ 	.word	0x00000600


	//   ....[4]....
        /*0170*/ 	.word	0x00000620


	//   ....[5]....
        /*0174*/ 	.word	0x00000630


	//   ....[6]....
        /*0178*/ 	.word	0x000006c0


	//   ....[7]....
        /*017c*/ 	.word	0x000006e0


	//   ....[8]....
        /*0180*/ 	.word	0x000006f0


	//   ....[9]....
        /*0184*/ 	.word	0x00000700


	//   ....[10]....
        /*0188*/ 	.word	0x00000710


	//   ....[11]....
        /*018c*/ 	.word	0x00000720


	//   ....[12]....
        /*0190*/ 	.word	0x00000740


	//   ....[13]....
        /*0194*/ 	.word	0x00000760


	//   ....[14]....
        /*0198*/ 	.word	0x00000780


	//   ....[15]....
        /*019c*/ 	.word	0x00000790


	//   ....[16]....
        /*01a0*/ 	.word	0x000007a0


	//   ....[17]....
        /*01a4*/ 	.word	0x000007b0


	//   ....[18]....
        /*01a8*/ 	.word	0x000007e0


	//   ....[19]....
        /*01ac*/ 	.word	0x000007f0


	//   ....[20]....
        /*01b0*/ 	.word	0x00000810


	//   ....[21]....
        /*01b4*/ 	.word	0x00000820


	//   ....[22]....
        /*01b8*/ 	.word	0x00000830


	//   ....[23]....
        /*01bc*/ 	.word	0x00000840


	//   ....[24]....
        /*01c0*/ 	.word	0x00000870


	//   ....[25]....
        /*01c4*/ 	.word	0x00000880


	//   ....[26]....
        /*01c8*/ 	.word	0x000008a0


	//   ....[27]....
        /*01cc*/ 	.word	0x000008b0


	//   ....[28]....
        /*01d0*/ 	.word	0x000008c0


	//   ....[29]....
        /*01d4*/ 	.word	0x000008d0


	//   ....[30]....
        /*01d8*/ 	.word	0x00000a10


	//   ....[31]....
        /*01dc*/ 	.word	0x00000a20


	//   ....[32]....
        /*01e0*/ 	.word	0x00000a30


	//   ....[33]....
        /*01e4*/ 	.word	0x00000a40


	//   ....[34]....
        /*01e8*/ 	.word	0x00000a50


	//   ....[35]....
        /*01ec*/ 	.word	0x00000a60


	//   ....[36]....
        /*01f0*/ 	.word	0x00000a90


	//   ....[37]....
        /*01f4*/ 	.word	0x00000aa0


	//   ....[38]....
        /*01f8*/ 	.word	0x00000ac0


	//   ....[39]....
        /*01fc*/ 	.word	0x00000ad0


	//   ....[40]....
        /*0200*/ 	.word	0x00000ae0


	//   ....[41]....
        /*0204*/ 	.word	0x00000af0


	//   ....[42]....
        /*0208*/ 	.word	0x00000b20


	//   ....[43]....
        /*020c*/ 	.word	0x00000b40


	//   ....[44]....
        /*0210*/ 	.word	0x00000b50


	//   ....[45]....
        /*0214*/ 	.word	0x00000b60


	//   ....[46]....
        /*0218*/ 	.word	0x00000b70


	//   ....[47]....
        /*021c*/ 	.word	0x00000b80


	//   ....[48]....
        /*0220*/ 	.word	0x00000bb0


	//   ....[49]....
        /*0224*/ 	.word	0x00000bc0


	//   ....[50]....
        /*0228*/ 	.word	0x00000be0


	//   ....[51]....
        /*022c*/ 	.word	0x00000bf0


	//   ....[52]....
        /*0230*/ 	.word	0x00000c00


	//   ....[53]....
        /*0234*/ 	.word	0x00000c10


	//   ....[54]....
        /*0238*/ 	.word	0x00000c40


	//   ....[55]....
        /*023c*/ 	.word	0x00000c50


	//   ....[56]....
        /*0240*/ 	.word	0x00000c70


	//   ....[57]....
        /*0244*/ 	.word	0x00000c80


	//   ....[58]....
        /*0248*/ 	.word	0x00000c90


	//   ....[59]....
        /*024c*/ 	.word	0x00000ca0


	//----- nvinfo : EIATTR_VRC_CTA_INIT_COUNT
	.align		4
.L_155:
        /*0250*/ 	.byte	0x02, 0x4a
	.zero		1
	.zero		1


	//----- nvinfo : EIATTR_EXIT_INSTR_OFFSETS
	.align		4
        /*0254*/ 	.byte	0x04, 0x1c
        /*0256*/ 	.short	(.L_157 - .L_156)


	//   ....[0]....
.L_156:
        /*0258*/ 	.word	0x00000070


	//   ....[1]....
        /*025c*/ 	.word	0x000009c0


	//   ....[2]....
        /*0260*/ 	.word	0x00000cb0


	//   ....[3]....
        /*0264*/ 	.word	0x00000d80


	//----- nvinfo : EIATTR_CRS_STACK_SIZE
	.align		4
.L_157:
        /*0268*/ 	.byte	0x04, 0x1e
        /*026a*/ 	.short	(.L_159 - .L_158)
.L_158:
        /*026c*/ 	.word	0x00000000


	//----- nvinfo : EIATTR_CBANK_PARAM_SIZE
	.align		4
.L_159:
        /*0270*/ 	.byte	0x03, 0x19
        /*0272*/ 	.short	0x0024


	//----- nvinfo : EIATTR_PARAM_CBANK
	.align		4
        /*0274*/ 	.byte	0x04, 0x0a
        /*0276*/ 	.short	(.L_161 - .L_160)
	.align		4
.L_160:
        /*0278*/ 	.word	index@(.nv.constant0._Z16calculate_centerPPdS_S_S_i)
        /*027c*/ 	.short	0x0380
        /*027e*/ 	.short	0x0024


	//----- nvinfo : EIATTR_SW_WAR
	.align		4
.L_161:
        /*0280*/ 	.byte	0x04, 0x36
        /*0282*/ 	.short	(.L_163 - .L_162)
.L_162:
        /*0284*/ 	.word	0x00000008
.L_163:


//--------------------- .nv.info._Z10Init_new_QPPdS0_S0_i --------------------------
	.section	.nv.info._Z10Init_new_QPPdS0_S0_i,"",@"SHT_CUDA_INFO"
	.sectionflags	@""
	.align	4


	//----- nvinfo : EIATTR_CUDA_API_VERSION
	.align		4
        /*0000*/ 	.byte	0x04, 0x37
        /*0002*/ 	.short	(.L_165 - .L_164)
.L_164:
        /*0004*/ 	.word	0x00000082


	//----- nvinfo : EIATTR_KPARAM_INFO
	.align		4
.L_165:
        /*0008*/ 	.byte	0x04, 0x17
        /*000a*/ 	.short	(.L_167 - .L_166)
.L_166:
        /*000c*/ 	.word	0x00000000
        /*0010*/ 	.short	0x0003
        /*0012*/ 	.short	0x0018
        /*0014*/ 	.byte	0x00, 0xf0, 0x11, 0x00


	//----- nvinfo : EIATTR_KPARAM_INFO
	.align		4
.L_167:
        /*0018*/ 	.byte	0x04, 0x17
        /*001a*/ 	.short	(.L_169 - .L_168)
.L_168:
        /*001c*/ 	.word	0x00000000
        /*0020*/ 	.short	0x0002
        /*0022*/ 	.short	0x0010
        /*0024*/ 	.byte	0x00, 0xf5, 0x21, 0x00


	//----- nvinfo : EIATTR_KPARAM_INFO
	.align		4
.L_169:
        /*0028*/ 	.byte	0x04, 0x17
        /*002a*/ 	.short	(.L_171 - .L_170)
.L_170:
        /*002c*/ 	.word	0x00000000
        /*0030*/ 	.short	0x0001
        /*0032*/ 	.short	0x0008
        /*0034*/ 	.byte	0x00, 0xf5, 0x21, 0x00


	//----- nvinfo : EIATTR_KPARAM_INFO
	.align		4
.L_171:
        /*0038*/ 	.byte	0x04, 0x17
        /*003a*/ 	.short	(.L_173 - .L_172)
.L_172:
        /*003c*/ 	.word	0x00000000
        /*0040*/ 	.short	0x0000
        /*0042*/ 	.short	0x0000
        /*0044*/ 	.byte	0x00, 0xf5, 0x21, 0x00


	//----- nvinfo : EIATTR_SPARSE_MMA_MASK
	.align		4
.L_173:
        /*0048*/ 	.byte	0x03, 0x50
        /*004a*/ 	.short	0x0000


	//----- nvinfo : EIATTR_MAXREG_COUNT
	.align		4
        /*004c*/ 	.byte	0x03, 0x1b
        /*004e*/ 	.short	0x00ff


	//----- nvinfo : EIATTR_MERCURY_ISA_VERSION
	.align		4
        /*0050*/ 	.byte	0x03, 0x5f
        /*0052*/ 	.short	0x0101


	//----- nvinfo : EIATTR_VRC_CTA_INIT_COUNT
	.align		4
        /*0054*/ 	.byte	0x02, 0x4a
	.zero		1
	.zero		1


	//----- nvinfo : EIATTR_EXIT_INSTR_OFFSETS
	.align		4
        /*0058*/ 	.byte	0x04, 0x1c
        /*005a*/ 	.short	(.L_175 - .L_174)


	//   ....[0]....
.L_174:
        /*005c*/ 	.word	0x00000070


	//   ....[1]....
        /*0060*/ 	.word	0x00000b00


	//----- nvinfo : EIATTR_CBANK_PARAM_SIZE
	.align		4
.L_175:
        /*0064*/ 	.byte	0x03, 0x19
        /*0066*/ 	.short	0x001c


	//----- nvinfo : EIATTR_PARAM_CBANK
	.align		4
        /*0068*/ 	.byte	0x04, 0x0a
        /*006a*/ 	.short	(.L_177 - .L_176)
	.align		4
.L_176:
        /*006c*/ 	.word	index@(.nv.constant0._Z10Init_new_QPPdS0_S0_i)
        /*0070*/ 	.short	0x0380
        /*0072*/ 	.short	0x001c


	//----- nvinfo : EIATTR_SW_WAR
	.align		4
.L_177:
        /*0074*/ 	.byte	0x04, 0x36
        /*0076*/ 	.short	(.L_179 - .L_178)
.L_178:
        /*0078*/ 	.word	0x00000008
.L_179:


//--------------------- .nv.callgraph             --------------------------
	.section	.nv.callgraph,"",@"SHT_CUDA_CALLGRAPH"
	.align	4
	.sectionentsize	8
	.align		4
        /*0000*/ 	.word	0x00000000
	.align		4
        /*0004*/ 	.word	0xffffffff
	.align		4
        /*0008*/ 	.word	0x00000000
	.align		4
        /*000c*/ 	.word	0xfffffffe
	.align		4
        /*0010*/ 	.word	0x00000000
	.align		4
        /*0014*/ 	.word	0xfffffffd
	.align		4
        /*0018*/ 	.word	0x00000000
	.align		4
        /*001c*/ 	.word	0xfffffffc


//--------------------- .text._Z6changePPdS0_S_i  --------------------------
	.section	.text._Z6changePPdS0_S_i,"ax",@progbits
	.align	128
        .global         _Z6changePPdS0_S_i
        .type           _Z6changePPdS0_S_i,@function
        .size           _Z6changePPdS0_S_i,(.L_x_53 - _Z6changePPdS0_S_i)
        .other          _Z6changePPdS0_S_i,@"STO_CUDA_ENTRY STV_DEFAULT"
_Z6changePPdS0_S_i:
.text._Z6changePPdS0_S_i:
[----:B------:R-:W-:Y:S01]  /*0000*/  LDC R1, c[0x0][0x37c] ;  /* 0x0000df00ff017b82 */ /* 0x000fe20000000800 */
[----:B------:R-:W0:Y:S07]  /*0010*/  S2R R0, SR_TID.X ;  /* 0x0000000000007919 */ /* 0x000e2e0000002100 */
[----:B------:R-:W0:Y:S01]  /*0020*/  S2UR UR4, SR_CTAID.X ;  /* 0x00000000000479c3 */ /* 0x000e220000002500 */
[----:B------:R-:W1:Y:S07]  /*0030*/  LDCU UR5, c[0x0][0x398] ;  /* 0x00007300ff0577ac */ /* 0x000e6e0008000800 */
[----:B------:R-:W0:Y:S02]  /*0040*/  LDC R3, c[0x0][0x360] ;  /* 0x0000d800ff037b82 */ /* 0x000e240000000800 */
[----:B0-----:R-:W-:-:S05]  /*0050*/  IMAD R3, R3, UR4, R0 ;  /* 0x0000000403037c24 */ /* 0x001fca000f8e0200 */
[----:B-1----:R-:W-:-:S13]  /*0060*/  ISETP.GE.AND P0, PT, R3, UR5, PT ;  /* 0x0000000503007c0c */ /* 0x002fda000bf06270 */
[----:B------:R-:W-:Y:S05]  /*0070*/  @P0 EXIT ;  /* 0x000000000000094d */ /* 0x000fea0003800000 */
[----:B------:R-:W0:Y:S01]  /*0080*/  LDC.64 R4, c[0x0][0x388] ;  /* 0x0000e200ff047b82 */ /* 0x000e220000000a00 */
[----:B------:R-:W1:Y:S07]  /*0090*/  LDCU.64 UR4, c[0x0][0x358] ;  /* 0x00006b00ff0477ac */ /* 0x000e6e0008000a00 */
[----:B------:R-:W2:Y:S01]  /*00a0*/  LDC.64 R10, c[0x0][0x380] ;  /* 0x0000e000ff0a7b82 */ /* 0x000ea20000000a00 */
[----:B0-----:R-:W-:-:S05]  /*00b0*/  IMAD.WIDE R4, R3, 0x8, R4 ;  /* 0x0000000803047825 */ /* 0x001fca00078e0204 */
[----:B-1----:R-:W3:Y:S04]  /*00c0*/  LDG.E.64 R14, desc[UR4][R4.64] ;  /* 0x00000004040e7981 */ /* 0x002ee8000c1e1b00 */
[----:B--2---:R-:W2:Y:S01]  /*00d0*/  LDG.E.64 R16, desc[UR4][R10.64] ;  /* 0x000000040a107981 */ /* 0x004ea2000c1e1b00 */
[----:B------:R-:W0:Y:S03]  /*00e0*/  LDC.64 R6, c[0x0][0x390] ;  /* 0x0000e400ff067b82 */ /* 0x000e260000000a00 */
[----:B0-----:R-:W4:Y:S04]  /*00f0*/  LDG.E.64 R24, desc[UR4][R6.64] ;  /* 0x0000000406187981 */ /* 0x001f28000c1e1b00 */
[----:B---3--:R-:W3:Y:S04]  /*0100*/  LDG.E.64 R2, desc[UR4][R14.64+0x8] ;  /* 0x000008040e027981 */ /* 0x008ee8000c1e1b00 */
[----:B--2---:R-:W3:Y:S04]  /*0110*/  LDG.E.64 R20, desc[UR4][R16.64+0x8] ;  /* 0x0000080410147981 */ /* 0x004ee8000c1e1b00 */
[----:B------:R-:W2:Y:S04]  /*0120*/  LDG.E.64 R18, desc[UR4][R16.64] ;  /* 0x0000000410127981 */ /* 0x000ea8000c1e1b00 */
[----:B------:R-:W2:Y:S04]  /*0130*/  LDG.E.64 R8, desc[UR4][R14.64] ;  /* 0x000000040e087981 */ /* 0x000ea8000c1e1b00 */
[----:B------:R-:W5:Y:S04]  /*0140*/  LDG.E.64 R22, desc[UR4][R16.64+0x10] ;  /* 0x0000100410167981 */ /* 0x000f68000c1e1b00 */
[----:B------:R-:W5:Y:S01]  /*0150*/  LDG.E.64 R12, desc[UR4][R14.64+0x10] ;  /* 0x000010040e0c7981 */ /* 0x000f62000c1e1b00 */
[----:B---3--:R-:W-:-:S08]  /*0160*/  DMUL R20, R2, R20 ;  /* 0x0000001402147228 */ /* 0x008fd00000000000 */
[----:B--2---:R-:W-:-:S08]  /*0170*/  DFMA R18, R8, R18, R20 ;  /* 0x000000120812722b */ /* 0x004fd00000000014 */
[----:B-----5:R-:W-:-:S08]  /*0180*/  DFMA R18, R12, R22, R18 ;  /* 0x000000160c12722b */ /* 0x020fd00000000012 */
[----:B----4-:R-:W-:-:S07]  /*0190*/  DADD R18, R18, R24 ;  /* 0x0000000012127229 */ /* 0x010fce0000000018 */
[----:B------:R0:W-:Y:S04]  /*01a0*/  STG.E.64 desc[UR4][R14.64], R18 ;  /* 0x000000120e007986 */ /* 0x0001e8000c101b04 */
[----:B------:R-:W2:Y:S04]  /*01b0*/  LDG.E.64 R20, desc[UR4][R10.64+0x8] ;  /* 0x000008040a147981 */ /* 0x000ea8000c1e1b00 */
[----:B------:R-:W3:Y:S04]  /*01c0*/  LDG.E.64 R28, desc[UR4][R6.64+0x8] ;  /* 0x00000804061c7981 */ /* 0x000ee8000c1e1b00 */
[----:B------:R-:W4:Y:S04]  /*01d0*/  LDG.E.64 R16, desc[UR4][R4.64] ;  /* 0x0000000404107981 */ /* 0x000f28000c1e1b00 */
[----:B--2---:R-:W2:Y:S04]  /*01e0*/  LDG.E.64 R24, desc[UR4][R20.64+0x8] ;  /* 0x0000080414187981 */ /* 0x004ea8000c1e1b00 */
[----:B------:R-:W5:Y:S04]  /*01f0*/  LDG.E.64 R22, desc[UR4][R20.64] ;  /* 0x0000000414167981 */ /* 0x000f68000c1e1b00 */
[----:B------:R-:W3:Y:S01]  /*0200*/  LDG.E.64 R26, desc[UR4][R20.64+0x10] ;  /* 0x00001004141a7981 */ /* 0x000ee2000c1e1b00 */
[----:B--2---:R-:W-:-:S08]  /*0210*/  DMUL R24, R2, R24 ;  /* 0x0000001802187228 */ /* 0x004fd00000000000 */
[----:B-----5:R-:W-:-:S08]  /*0220*/  DFMA R22, R8, R22, R24 ;  /* 0x000000160816722b */ /* 0x020fd00000000018 */
[----:B---3--:R-:W-:-:S08]  /*0230*/  DFMA R22, R12, R26, R22 ;  /* 0x0000001a0c16722b */ /* 0x008fd00000000016 */
[----:B------:R-:W-:-:S07]  /*0240*/  DADD R22, R22, R28 ;  /* 0x0000000016167229 */ /* 0x000fce000000001c */
[----:B----4-:R-:W-:Y:S04]  /*0250*/  STG.E.64 desc[UR4][R16.64+0x8], R22 ;  /* 0x0000081610007986 */ /* 0x010fe8000c101b04 */
[----:B------:R-:W0:Y:S04]  /*0260*/  LDG.E.64 R10, desc[UR4][R10.64+0x10] ;  /* 0x000010040a0a7981 */ /* 0x000e28000c1e1b00 */
[----:B------:R-:W2:Y:S04]  /*0270*/  LDG.E.64 R6, desc[UR4][R6.64+0x10] ;  /* 0x0000100406067981 */ /* 0x000ea8000c1e1b00 */
[----:B------:R-:W3:Y:S04]  /*0280*/  LDG.E.64 R4, desc[UR4][R4.64] ;  /* 0x0000000404047981 */ /* 0x000ee8000c1e1b00 */
[----:B0-----:R-:W4:Y:S04]  /*0290*/  LDG.E.64 R18, desc[UR4][R10.64+0x8] ;  /* 0x000008040a127981 */ /* 0x001f28000c1e1b00 */
[----:B------:R-:W5:Y:S04]  /*02a0*/  LDG.E.64 R14, desc[UR4][R10.64] ;  /* 0x000000040a0e7981 */ /* 0x000f68000c1e1b00 */
[----:B------:R-:W2:Y:S01]  /*02b0*/  LDG.E.64 R20, desc[UR4][R10.64+0x10] ;  /* 0x000010040a147981 */ /* 0x000ea2000c1e1b00 */
[----:B----4-:R-:W-:-:S08]  /*02c0*/  DMUL R18, R2, R18 ;  /* 0x0000001202127228 */ /* 0x010fd00000000000 */
[----:B-----5:R-:W-:-:S08]  /*02d0*/  DFMA R14, R8, R14, R18 ;  /* 0x0000000e080e722b */ /* 0x020fd00000000012 */
[----:B--2---:R-:W-:-:S08]  /*02e0*/  DFMA R14, R12, R20, R14 ;  /* 0x000000140c0e722b */ /* 0x004fd0000000000e */
[----:B------:R-:W-:-:S07]  /*02f0*/  DADD R14, R14, R6 ;  /* 0x000000000e0e7229 */ /* 0x000fce0000000006 */
[----:B---3--:R-:W-:Y:S01]  /*0300*/  STG.E.64 desc[UR4][R4.64+0x10], R14 ;  /* 0x0000100e04007986 */ /* 0x008fe2000c101b04 */
[----:B------:R-:W-:Y:S05]  /*0310*/  EXIT ;  /* 0x000000000000794d */ /* 0x000fea0003800000 */
.L_x_0:
[----:B------:R-:W-:-:S00]  /*0320*/  BRA `(.L_x_0) ;  /* 0xfffffffc00fc7947 */ /* 0x000fc0000383ffff */
[----:B------:R-:W-:-:S00]  /*0330*/  NOP ;  /* 0x0000000000007918 */ /* 0x000fc00000000000 */
        /* <DEDUP_REMOVED lines=12> */
.L_x_53:


//--------------------- .text._Z18calculate_distancePPdS0_iS_ --------------------------
	.section	.text._Z18calculate_distancePPdS0_iS_,"ax",@progbits
	.align	128
        .global         _Z18calculate_distancePPdS0_iS_
        .type           _Z18calculate_distancePPdS0_iS_,@function
        .size           _Z18calculate_distancePPdS0_iS_,(.L_x_51 - _Z18calculate_distancePPdS0_iS_)
        .other          _Z18calculate_distancePPdS0_iS_,@"STO_CUDA_ENTRY STV_DEFAULT"
_Z18calculate_distancePPdS0_iS_:
.text._Z18calculate_distancePPdS0_iS_:
[----:B------:R-:W-:Y:S01]  /*0000*/  LDC R1, c[0x0][0x37c] ;  /* 0x0000df00ff017b82 */ /* 0x000fe20000000800 */
[----:B------:R-:W0:Y:S01]  /*0010*/  S2R R0, SR_CTAID.X ;  /* 0x0000000000007919 */ /* 0x000e220000002500 */
[----:B------:R-:W0:Y:S01]  /*0020*/  LDCU UR8, c[0x0][0x360] ;  /* 0x00006c00ff0877ac */ /* 0x000e220008000800 */
[----:B------:R-:W0:Y:S01]  /*0030*/  S2R R5, SR_TID.X ;  /* 0x0000000000057919 */ /* 0x000e220000002100 */
[----:B------:R-:W1:Y:S01]  /*0040*/  LDCU UR4, c[0x0][0x390] ;  /* 0x00007200ff0477ac */ /* 0x000e620008000800 */
[----:B0-----:R-:W-:-:S05]  /*0050*/  IMAD R3, R0, UR8, R5 ;  /* 0x0000000800037c24 */ /* 0x001fca000f8e0205 */
[----:B-1----:R-:W-:-:S13]  /*0060*/  ISETP.GE.AND P0, PT, R3, UR4, PT ;  /* 0x0000000403007c0c */ /* 0x002fda000bf06270 */
[----:B------:R-:W-:Y:S05]  /*0070*/  @P0 EXIT ;  /* 0x000000000000094d */ /* 0x000fea0003800000 */
[----:B------:R-:W0:Y:S01]  /*0080*/  LDC.64 R14, c[0x0][0x380] ;  /* 0x0000e000ff0e7b82 */ /* 0x000e220000000a00 */
[----:B------:R-:W1:Y:S07]  /*0090*/  LDCU.64 UR6, c[0x0][0x358] ;  /* 0x00006b00ff0677ac */ /* 0x000e6e0008000a00 */
[----:B------:R-:W2:Y:S01]  /*00a0*/  LDC.64 R16, c[0x0][0x388] ;  /* 0x0000e200ff107b82 */ /* 0x000ea20000000a00 */
[----:B0-----:R-:W-:-:S06]  /*00b0*/  IMAD.WIDE R14, R3, 0x8, R14 ;  /* 0x00000008030e7825 */ /* 0x001fcc00078e020e */
[----:B-1----:R-:W3:Y:S01]  /*00c0*/  LDG.E.64 R14, desc[UR6][R14.64] ;  /* 0x000000060e0e7981 */ /* 0x002ee2000c1e1b00 */
[----:B--2---:R-:W-:-:S06]  /*00d0*/  IMAD.WIDE R16, R3, 0x8, R16 ;  /* 0x0000000803107825 */ /* 0x004fcc00078e0210 */
[----:B------:R-:W2:Y:S01]  /*00e0*/  LDG.E.64 R16, desc[UR6][R16.64] ;  /* 0x0000000610107981 */ /* 0x000ea2000c1e1b00 */
[----:B------:R-:W0:Y:S01]  /*00f0*/  I2F.F64 R8, UR4 ;  /* 0x0000000400087d12 */ /* 0x000e220008201c00 */
[----:B------:R-:W-:-:S07]  /*0100*/  IMAD.MOV.U32 R22, RZ, RZ, 0x1 ;  /* 0x00000001ff167424 */ /* 0x000fce00078e00ff */
[----:B0-----:R-:W0:Y:S01]  /*0110*/  MUFU.RCP64H R23, R9 ;  /* 0x0000000900177308 */ /* 0x001e220000001800 */
[----:B---3--:R-:W3:Y:S04]  /*0120*/  LD.E.64 R18, desc[UR6][R14.64+0x8] ;  /* 0x000008060e127980 */ /* 0x008ee8000c101b00 */
[----:B------:R-:W4:Y:S04]  /*0130*/  LD.E.64 R12, desc[UR6][R14.64] ;  /* 0x000000060e0c7980 */ /* 0x000f28000c101b00 */
[----:B--2---:R-:W3:Y:S04]  /*0140*/  LD.E.64 R20, desc[UR6][R16.64+0x8] ;  /* 0x0000080610147980 */ /* 0x004ee8000c101b00 */
[----:B------:R-:W4:Y:S04]  /*0150*/  LD.E.64 R10, desc[UR6][R16.64] ;  /* 0x00000006100a7980 */ /* 0x000f28000c101b00 */
[----:B------:R-:W2:Y:S04]  /*0160*/  LD.E.64 R2, desc[UR6][R14.64+0x10] ;  /* 0x000010060e027980 */ /* 0x000ea8000c101b00 */
[----:B------:R-:W2:Y:S01]  /*0170*/  LD.E.64 R6, desc[UR6][R16.64+0x10] ;  /* 0x0000100610067980 */ /* 0x000ea2000c101b00 */
[----:B0-----:R-:W-:-:S08]  /*0180*/  DFMA R24, -R8, R22, 1 ;  /* 0x3ff000000818742b */ /* 0x001fd00000000116 */
[----:B------:R-:W-:-:S08]  /*0190*/  DFMA R24, R24, R24, R24 ;  /* 0x000000181818722b */ /* 0x000fd00000000018 */
[----:B------:R-:W-:Y:S01]  /*01a0*/  DFMA R24, R22, R24, R22 ;  /* 0x000000181618722b */ /* 0x000fe20000000016 */
[----:B------:R-:W-:Y:S01]  /*01b0*/  BSSY.RECONVERGENT B0, `(.L_x_1) ;  /* 0x0000014000007945 */ /* 0x000fe20003800200 */
[----:B---3--:R-:W-:Y:S02]  /*01c0*/  DADD R18, R18, -R20 ;  /* 0x0000000012127229 */ /* 0x008fe40000000814 */
[----:B----4-:R-:W-:-:S06]  /*01d0*/  DADD R10, R12, -R10 ;  /* 0x000000000c0a7229 */ /* 0x010fcc000000080a */
[----:B------:R-:W-:Y:S02]  /*01e0*/  DMUL R18, R18, R18 ;  /* 0x0000001212127228 */ /* 0x000fe40000000000 */
[----:B--2---:R-:W-:Y:S02]  /*01f0*/  DADD R2, R2, -R6 ;  /* 0x0000000002027229 */ /* 0x004fe40000000806 */
[----:B------:R-:W-:-:S04]  /*0200*/  DFMA R6, -R8, R24, 1 ;  /* 0x3ff000000806742b */ /* 0x000fc80000000118 */
[----:B------:R-:W-:-:S04]  /*0210*/  DFMA R18, R10, R10, R18 ;  /* 0x0000000a0a12722b */ /* 0x000fc80000000012 */
[----:B------:R-:W-:-:S04]  /*0220*/  DFMA R6, R24, R6, R24 ;  /* 0x000000061806722b */ /* 0x000fc80000000018 */
[----:B------:R-:W-:-:S08]  /*0230*/  DFMA R18, R2, R2, R18 ;  /* 0x000000020212722b */ /* 0x000fd00000000012 */
[----:B------:R-:W-:-:S08]  /*0240*/  DMUL R2, R18, R6 ;  /* 0x0000000612027228 */ /* 0x000fd00000000000 */
[----:B------:R-:W-:-:S08]  /*0250*/  DFMA R10, -R8, R2, R18 ;  /* 0x00000002080a722b */ /* 0x000fd00000000112 */
[----:B------:R-:W-:Y:S01]  /*0260*/  DFMA R2, R6, R10, R2 ;  /* 0x0000000a0602722b */ /* 0x000fe20000000002 */
[----:B------:R-:W-:-:S09]  /*0270*/  FSETP.GEU.AND P1, PT, |R19|, 6.5827683646048100446e-37, PT ;  /* 0x036000001300780b */ /* 0x000fd20003f2e200 */
[----:B------:R-:W-:-:S05]  /*0280*/  FFMA R4, RZ, R9, R3 ;  /* 0x00000009ff047223 */ /* 0x000fca0000000003 */
[----:B------:R-:W-:-:S13]  /*0290*/  FSETP.GT.AND P0, PT, |R4|, 1.469367938527859385e-39, PT ;  /* 0x001000000400780b */ /* 0x000fda0003f04200 */
[----:B------:R-:W-:Y:S05]  /*02a0*/  @P0 BRA P1, `(.L_x_2) ;  /* 0x0000000000100947 */ /* 0x000fea0000800000 */
[----:B------:R-:W-:-:S07]  /*02b0*/  MOV R4, 0x2d0 ;  /* 0x000002d000047802 */ /* 0x000fce0000000f00 */
[----:B------:R-:W-:Y:S05]  /*02c0*/  CALL.REL.NOINC `($__internal_0_$__cuda_sm20_div_rn_f64_full) ;  /* 0x0000000000d87944 */ /* 0x000fea0003c00000 */
[----:B------:R-:W-:Y:S02]  /*02d0*/  IMAD.MOV.U32 R2, RZ, RZ, R12 ;  /* 0x000000ffff027224 */ /* 0x000fe400078e000c */
[----:B------:R-:W-:-:S07]  /*02e0*/  IMAD.MOV.U32 R3, RZ, RZ, R13 ;  /* 0x000000ffff037224 */ /* 0x000fce00078e000d */
.L_x_2:
[----:B------:R-:W-:Y:S05]  /*02f0*/  BSYNC.RECONVERGENT B0 ;  /* 0x0000000000007941 */ /* 0x000fea0003800200 */
.L_x_1:
[----:B------:R-:W-:Y:S01]  /*0300*/  SHFL.BFLY PT, R7, R3, 0x10, 0x1f ;  /* 0x0e001f0003077f89 */ /* 0x000fe200000e0000 */
[----:B------:R-:W0:Y:S01]  /*0310*/  S2UR UR5, SR_CgaCtaId ;  /* 0x00000000000579c3 */ /* 0x000e220000008800 */
[----:B------:R-:W-:Y:S01]  /*0320*/  USHF.R.U32.HI UR4, URZ, 0x5, UR8 ;  /* 0x00000005ff047899 */ /* 0x000fe20008011608 */
[C---:B------:R-:W-:Y:S01]  /*0330*/  LOP3.LUT P1, RZ, R5.reuse, 0x1f, RZ, 0xc0, !PT ;  /* 0x0000001f05ff7812 */ /* 0x040fe2000782c0ff */
[----:B------:R-:W1:Y:S01]  /*0340*/  SHFL.BFLY PT, R6, R2, 0x10, 0x1f ;  /* 0x0e001f0002067f89 */ /* 0x000e6200000e0000 */
[----:B------:R-:W-:-:S03]  /*0350*/  ISETP.GT.U32.AND P2, PT, R5, 0x1f, PT ;  /* 0x0000001f0500780c */ /* 0x000fc60003f44070 */
[----:B------:R-:W-:Y:S01]  /*0360*/  ISETP.GE.U32.AND P0, PT, R5, UR4, PT ;  /* 0x0000000405007c0c */ /* 0x000fe2000bf06070 */
[----:B------:R-:W-:-:S03]  /*0370*/  UMOV UR4, 0x400 ;  /* 0x0000040000047882 */ /* 0x000fc60000000000 */
[----:B------:R-:W-:Y:S01]  /*0380*/  ISETP.GT.U32.OR P0, PT, R5, 0x1f, !P0 ;  /* 0x0000001f0500780c */ /* 0x000fe20004704470 */
[----:B0-----:R-:W-:Y:S01]  /*0390*/  ULEA UR4, UR5, UR4, 0x18 ;  /* 0x0000000405047291 */ /* 0x001fe2000f8ec0ff */
[----:B-1----:R-:W-:-:S05]  /*03a0*/  DADD R6, R6, R2 ;  /* 0x0000000006067229 */ /* 0x002fca0000000002 */
[C---:B------:R-:W-:Y:S02]  /*03b0*/  LEA R4, R5.reuse, UR4, 0x3 ;  /* 0x0000000405047c11 */ /* 0x040fe4000f8e18ff */
[----:B------:R-:W-:Y:S04]  /*03c0*/  SHFL.BFLY PT, R9, R7, 0x8, 0x1f ;  /* 0x0d001f0007097f89 */ /* 0x000fe800000e0000 */
[----:B------:R-:W0:Y:S04]  /*03d0*/  SHFL.BFLY PT, R8, R6, 0x8, 0x1f ;  /* 0x0d001f0006087f89 */ /* 0x000e2800000e0000 */
[----:B------:R-:W-:Y:S01]  /*03e0*/  @!P0 STS.64 [R4], RZ ;  /* 0x000000ff04008388 */ /* 0x000fe20000000a00 */
[----:B0-----:R-:W-:Y:S01]  /*03f0*/  DADD R8, R6, R8 ;  /* 0x0000000006087229 */ /* 0x001fe20000000008 */
[----:B------:R-:W-:-:S06]  /*0400*/  @!P1 LEA.HI R7, R5, UR4, RZ, 0x1e ;  /* 0x0000000405079c11 */ /* 0x000fcc000f8ff0ff */
[----:B------:R-:W-:Y:S04]  /*0410*/  SHFL.BFLY PT, R11, R9, 0x4, 0x1f ;  /* 0x0c801f00090b7f89 */ /* 0x000fe800000e0000 */
[----:B------:R-:W0:Y:S02]  /*0420*/  SHFL.BFLY PT, R10, R8, 0x4, 0x1f ;  /* 0x0c801f00080a7f89 */ /* 0x000e2400000e0000 */
[----:B0-----:R-:W-:-:S07]  /*0430*/  DADD R10, R8, R10 ;  /* 0x00000000080a7229 */ /* 0x001fce000000000a */
[----:B------:R-:W-:Y:S04]  /*0440*/  SHFL.BFLY PT, R13, R11, 0x2, 0x1f ;  /* 0x0c401f000b0d7f89 */ /* 0x000fe800000e0000 */
[----:B------:R-:W0:Y:S02]  /*0450*/  SHFL.BFLY PT, R12, R10, 0x2, 0x1f ;  /* 0x0c401f000a0c7f89 */ /* 0x000e2400000e0000 */
[----:B0-----:R-:W-:-:S07]  /*0460*/  DADD R12, R10, R12 ;  /* 0x000000000a0c7229 */ /* 0x001fce000000000c */
[----:B------:R-:W-:Y:S04]  /*0470*/  SHFL.BFLY PT, R3, R13, 0x1, 0x1f ;  /* 0x0c201f000d037f89 */ /* 0x000fe800000e0000 */
[----:B------:R-:W0:Y:S02]  /*0480*/  SHFL.BFLY PT, R2, R12, 0x1, 0x1f ;  /* 0x0c201f000c027f89 */ /* 0x000e2400000e0000 */
[----:B0-----:R-:W-:-:S07]  /*0490*/  DADD R2, R12, R2 ;  /* 0x000000000c027229 */ /* 0x001fce0000000002 */
[----:B------:R0:W-:Y:S01]  /*04a0*/  @!P1 STS.64 [R7], R2 ;  /* 0x0000000207009388 */ /* 0x0001e20000000a00 */
[----:B------:R-:W-:Y:S06]  /*04b0*/  BAR.SYNC.DEFER_BLOCKING 0x0 ;  /* 0x0000000000007b1d */ /* 0x000fec0000010000 */
[----:B------:R-:W-:Y:S05]  /*04c0*/  @P2 EXIT ;  /* 0x000000000000294d */ /* 0x000fea0003800000 */
[----:B0-----:R-:W0:Y:S01]  /*04d0*/  LDS.64 R2, [R4] ;  /* 0x0000000004027984 */ /* 0x001e220000000a00 */
[----:B------:R-:W-:-:S03]  /*04e0*/  ISETP.NE.AND P0, PT, R5, RZ, PT ;  /* 0x000000ff0500720c */ /* 0x000fc60003f05270 */
[----:B0-----:R-:W-:Y:S04]  /*04f0*/  SHFL.BFLY PT, R7, R3, 0x10, 0x1f ;  /* 0x0e001f0003077f89 */ /* 0x001fe800000e0000 */
        /* <DEDUP_REMOVED lines=11> */
[----:B------:R0:W1:Y:S04]  /*05b0*/  SHFL.BFLY PT, R3, R13, 0x1, 0x1f ;  /* 0x0c201f000d037f89 */ /* 0x00006800000e0000 */
[----:B------:R0:W2:Y:S01]  /*05c0*/  SHFL.BFLY PT, R2, R12, 0x1, 0x1f ;  /* 0x0c201f000c027f89 */ /* 0x0000a200000e0000 */
[----:B------:R-:W-:Y:S05]  /*05d0*/  @P0 EXIT ;  /* 0x000000000000094d */ /* 0x000fea0003800000 */
[----:B------:R-:W3:Y:S01]  /*05e0*/  LDC.64 R4, c[0x0][0x398] ;  /* 0x0000e600ff047b82 */ /* 0x000ee20000000a00 */
[----:B-12---:R-:W-:Y:S01]  /*05f0*/  DADD R2, R12, R2 ;  /* 0x000000000c027229 */ /* 0x006fe20000000002 */
[----:B---3--:R-:W-:-:S06]  /*0600*/  IMAD.WIDE.U32 R4, R0, 0x8, R4 ;  /* 0x0000000800047825 */ /* 0x008fcc00078e0004 */
[----:B------:R-:W-:Y:S01]  /*0610*/  STG.E.64 desc[UR6][R4.64], R2 ;  /* 0x0000000204007986 */ /* 0x000fe2000c101b06 */
[----:B------:R-:W-:Y:S05]  /*0620*/  EXIT ;  /* 0x000000000000794d */ /* 0x000fea0003800000 */
        .weak           $__internal_0_$__cuda_sm20_div_rn_f64_full
        .type           $__internal_0_$__cuda_sm20_div_rn_f64_full,@function
        .size           $__internal_0_$__cuda_sm20_div_rn_f64_full,(.L_x_51 - $__internal_0_$__cuda_sm20_div_rn_f64_full)
$__internal_0_$__cuda_sm20_div_rn_f64_full:
[C---:B------:R-:W-:Y:S01]  /*0630*/  FSETP.GEU.AND P0, PT, |R9|.reuse, 1.469367938527859385e-39, PT ;  /* 0x001000000900780b */ /* 0x040fe20003f0e200 */
[----:B------:R-:W-:Y:S01]  /*0640*/  IMAD.MOV.U32 R7, RZ, RZ, R19 ;  /* 0x000000ffff077224 */ /* 0x000fe200078e0013 */
[----:B------:R-:W-:Y:S01]  /*0650*/  LOP3.LUT R2, R9, 0x800fffff, RZ, 0xc0, !PT ;  /* 0x800fffff09027812 */ /* 0x000fe200078ec0ff */
[----:B------:R-:W-:Y:S01]  /*0660*/  IMAD.MOV.U32 R10, RZ, RZ, 0x1 ;  /* 0x00000001ff0a7424 */ /* 0x000fe200078e00ff */
[----:B------:R-:W-:Y:S01]  /*0670*/  BSSY.RECONVERGENT B1, `(.L_x_3) ;  /* 0x0000056000017945 */ /* 0x000fe20003800200 */
[----:B------:R-:W-:Y:S01]  /*0680*/  IMAD.MOV.U32 R6, RZ, RZ, R18 ;  /* 0x000000ffff067224 */ /* 0x000fe200078e0012 */
[----:B------:R-:W-:Y:S01]  /*0690*/  LOP3.LUT R3, R2, 0x3ff00000, RZ, 0xfc, !PT ;  /* 0x3ff0000002037812 */ /* 0x000fe200078efcff */
[----:B------:R-:W-:Y:S01]  /*06a0*/  IMAD.MOV.U32 R2, RZ, RZ, R8 ;  /* 0x000000ffff027224 */ /* 0x000fe200078e0008 */
[C---:B------:R-:W-:Y:S02]  /*06b0*/  FSETP.GEU.AND P2, PT, |R7|.reuse, 1.469367938527859385e-39, PT ;  /* 0x001000000700780b */ /* 0x040fe40003f4e200 */
[----:B------:R-:W-:-:S03]  /*06c0*/  LOP3.LUT R12, R7, 0x7ff00000, RZ, 0xc0, !PT ;  /* 0x7ff00000070c7812 */ /* 0x000fc600078ec0ff */
[----:B------:R-:W-:-:S06]  /*06d0*/  @!P0 DMUL R2, R8, 8.98846567431157953865e+307 ;  /* 0x7fe0000008028828 */ /* 0x000fcc0000000000 */
[----:B------:R-:W0:Y:S02]  /*06e0*/  MUFU.RCP64H R11, R3 ;  /* 0x00000003000b7308 */ /* 0x000e240000001800 */
[----:B------:R-:W-:Y:S01]  /*06f0*/  @!P2 LOP3.LUT R13, R9, 0x7ff00000, RZ, 0xc0, !PT ;  /* 0x7ff00000090da812 */ /* 0x000fe200078ec0ff */
[----:B------:R-:W-:-:S03]  /*0700*/  @!P2 IMAD.MOV.U32 R18, RZ, RZ, RZ ;  /* 0x000000ffff12a224 */ /* 0x000fc600078e00ff */
[----:B------:R-:W-:Y:S01]  /*0710*/  @!P2 ISETP.GE.U32.AND P3, PT, R12, R13, PT ;  /* 0x0000000d0c00a20c */ /* 0x000fe20003f66070 */
[----:B------:R-:W-:-:S05]  /*0720*/  IMAD.MOV.U32 R13, RZ, RZ, 0x1ca00000 ;  /* 0x1ca00000ff0d7424 */ /* 0x000fca00078e00ff */
[----:B------:R-:W-:-:S04]  /*0730*/  @!P2 SEL R19, R13, 0x63400000, !P3 ;  /* 0x634000000d13a807 */ /* 0x000fc80005800000 */
[----:B------:R-:W-:Y:S01]  /*0740*/  @!P2 LOP3.LUT R19, R19, 0x80000000, R7, 0xf8, !PT ;  /* 0x800000001313a812 */ /* 0x000fe200078ef807 */
[----:B0-----:R-:W-:-:S03]  /*0750*/  DFMA R14, R10, -R2, 1 ;  /* 0x3ff000000a0e742b */ /* 0x001fc60000000802 */
[----:B------:R-:W-:-:S05]  /*0760*/  @!P2 LOP3.LUT R19, R19, 0x100000, RZ, 0xfc, !PT ;  /* 0x001000001313a812 */ /* 0x000fca00078efcff */
[----:B------:R-:W-:Y:S01]  /*0770*/  DFMA R16, R14, R14, R14 ;  /* 0x0000000e0e10722b */ /* 0x000fe2000000000e */
[----:B------:R-:W-:-:S04]  /*0780*/  LOP3.LUT R15, R9, 0x7ff00000, RZ, 0xc0, !PT ;  /* 0x7ff00000090f7812 */ /* 0x000fc800078ec0ff */
[----:B------:R-:W-:-:S03]  /*0790*/  ISETP.GE.U32.AND P1, PT, R12, R15, PT ;  /* 0x0000000f0c00720c */ /* 0x000fc60003f26070 */
[----:B------:R-:W-:Y:S01]  /*07a0*/  DFMA R16, R10, R16, R10 ;  /* 0x000000100a10722b */ /* 0x000fe2000000000a */
[----:B------:R-:W-:Y:S01]  /*07b0*/  SEL R11, R13, 0x63400000, !P1 ;  /* 0x634000000d0b7807 */ /* 0x000fe20004800000 */
[----:B------:R-:W-:-:S03]  /*07c0*/  IMAD.MOV.U32 R10, RZ, RZ, R6 ;  /* 0x000000ffff0a7224 */ /* 0x000fc600078e0006 */
[----:B------:R-:W-:-:S03]  /*07d0*/  LOP3.LUT R11, R11, 0x800fffff, R7, 0xf8, !PT ;  /* 0x800fffff0b0b7812 */ /* 0x000fc600078ef807 */
[----:B------:R-:W-:-:S03]  /*07e0*/  DFMA R20, R16, -R2, 1 ;  /* 0x3ff000001014742b */ /* 0x000fc60000000802 */
[----:B------:R-:W-:-:S05]  /*07f0*/  @!P2 DFMA R10, R10, 2, -R18 ;  /* 0x400000000a0aa82b */ /* 0x000fca0000000812 */
[----:B------:R-:W-:Y:S01]  /*0800*/  DFMA R16, R16, R20, R16 ;  /* 0x000000141010722b */ /* 0x000fe20000000010 */
[----:B------:R-:W-:Y:S02]  /*0810*/  IMAD.MOV.U32 R21, RZ, RZ, R12 ;  /* 0x000000ffff157224 */ /* 0x000fe400078e000c */
[----:B------:R-:W-:Y:S01]  /*0820*/  IMAD.MOV.U32 R20, RZ, RZ, R15 ;  /* 0x000000ffff147224 */ /* 0x000fe200078e000f */
[----:B------:R-:W-:Y:S02]  /*0830*/  @!P0 LOP3.LUT R20, R3, 0x7ff00000, RZ, 0xc0, !PT ;  /* 0x7ff0000003148812 */ /* 0x000fe400078ec0ff */
[----:B------:R-:W-:Y:S02]  /*0840*/  @!P2 LOP3.LUT R21, R11, 0x7ff00000, RZ, 0xc0, !PT ;  /* 0x7ff000000b15a812 */ /* 0x000fe400078ec0ff */
[----:B------:R-:W-:Y:S01]  /*0850*/  DMUL R18, R16, R10 ;  /* 0x0000000a10127228 */ /* 0x000fe20000000000 */
[----:B------:R-:W-:Y:S02]  /*0860*/  VIADD R23, R20, 0xffffffff ;  /* 0xffffffff14177836 */ /* 0x000fe40000000000 */
[----:B------:R-:W-:-:S05]  /*0870*/  VIADD R22, R21, 0xffffffff ;  /* 0xffffffff15167836 */ /* 0x000fca0000000000 */
[----:B------:R-:W-:Y:S01]  /*0880*/  DFMA R14, R18, -R2, R10 ;  /* 0x80000002120e722b */ /* 0x000fe2000000000a */
[----:B------:R-:W-:-:S04]  /*0890*/  ISETP.GT.U32.AND P0, PT, R22, 0x7feffffe, PT ;  /* 0x7feffffe1600780c */ /* 0x000fc80003f04070 */
[----:B------:R-:W-:-:S03]  /*08a0*/  ISETP.GT.U32.OR P0, PT, R23, 0x7feffffe, P0 ;  /* 0x7feffffe1700780c */ /* 0x000fc60000704470 */
[----:B------:R-:W-:-:S10]  /*08b0*/  DFMA R14, R16, R14, R18 ;  /* 0x0000000e100e722b */ /* 0x000fd40000000012 */
[----:B------:R-:W-:Y:S05]  /*08c0*/  @P0 BRA `(.L_x_4) ;  /* 0x00000000006c0947 */ /* 0x000fea0003800000 */
[----:B------:R-:W-:-:S04]  /*08d0*/  LOP3.LUT R7, R9, 0x7ff00000, RZ, 0xc0, !PT ;  /* 0x7ff0000009077812 */ /* 0x000fc800078ec0ff */
[CC--:B------:R-:W-:Y:S02]  /*08e0*/  VIADDMNMX R6, R12.reuse, -R7.reuse, 0xb9600000, !PT ;  /* 0xb96000000c067446 */ /* 0x0c0fe40007800907 */
[----:B------:R-:W-:Y:S02]  /*08f0*/  ISETP.GE.U32.AND P0, PT, R12, R7, PT ;  /* 0x000000070c00720c */ /* 0x000fe40003f06070 */
[----:B------:R-:W-:Y:S02]  /*0900*/  VIMNMX R6, PT, PT, R6, 0x46a00000, PT ;  /* 0x46a0000006067848 */ /* 0x000fe40003fe0100 */
[----:B------:R-:W-:-:S05]  /*0910*/  SEL R13, R13, 0x63400000, !P0 ;  /* 0x634000000d0d7807 */ /* 0x000fca0004000000 */
[----:B------:R-:W-:Y:S02]  /*0920*/  IMAD.IADD R16, R6, 0x1, -R13 ;  /* 0x0000000106107824 */ /* 0x000fe400078e0a0d */
[----:B------:R-:W-:Y:S02]  /*0930*/  IMAD.MOV.U32 R6, RZ, RZ, RZ ;  /* 0x000000ffff067224 */ /* 0x000fe400078e00ff */
[----:B------:R-:W-:-:S06]  /*0940*/  VIADD R7, R16, 0x7fe00000 ;  /* 0x7fe0000010077836 */ /* 0x000fcc0000000000 */
[----:B------:R-:W-:-:S10]  /*0950*/  DMUL R12, R14, R6 ;  /* 0x000000060e0c7228 */ /* 0x000fd40000000000 */
[----:B------:R-:W-:-:S13]  /*0960*/  FSETP.GTU.AND P0, PT, |R13|, 1.469367938527859385e-39, PT ;  /* 0x001000000d00780b */ /* 0x000fda0003f0c200 */
[----:B------:R-:W-:Y:S05]  /*0970*/  @P0 BRA `(.L_x_5) ;  /* 0x0000000000940947 */ /* 0x000fea0003800000 */
[----:B------:R-:W-:Y:S01]  /*0980*/  DFMA R2, R14, -R2, R10 ;  /* 0x800000020e02722b */ /* 0x000fe2000000000a */
[----:B------:R-:W-:-:S09]  /*0990*/  IMAD.MOV.U32 R6, RZ, RZ, RZ ;  /* 0x000000ffff067224 */ /* 0x000fd200078e00ff */
[C---:B------:R-:W-:Y:S02]  /*09a0*/  FSETP.NEU.AND P0, PT, R3.reuse, RZ, PT ;  /* 0x000000ff0300720b */ /* 0x040fe40003f0d000 */
[----:B------:R-:W-:-:S04]  /*09b0*/  LOP3.LUT R9, R3, 0x80000000, R9, 0x48, !PT ;  /* 0x8000000003097812 */ /* 0x000fc800078e4809 */
[----:B------:R-:W-:-:S07]  /*09c0*/  LOP3.LUT R7, R9, R7, RZ, 0xfc, !PT ;  /* 0x0000000709077212 */ /* 0x000fce00078efcff */
[----:B------:R-:W-:Y:S05]  /*09d0*/  @!P0 BRA `(.L_x_5) ;  /* 0x00000000007c8947 */ /* 0x000fea0003800000 */
[----:B------:R-:W-:Y:S01]  /*09e0*/  IMAD.MOV R3, RZ, RZ, -R16 ;  /* 0x000000ffff037224 */ /* 0x000fe200078e0a10 */
[----:B------:R-:W-:Y:S01]  /*09f0*/  DMUL.RP R6, R14, R6 ;  /* 0x000000060e067228 */ /* 0x000fe20000008000 */
[----:B------:R-:W-:-:S06]  /*0a00*/  IMAD.MOV.U32 R2, RZ, RZ, RZ ;  /* 0x000000ffff027224 */ /* 0x000fcc00078e00ff */
[----:B------:R-:W-:-:S03]  /*0a10*/  DFMA R2, R12, -R2, R14 ;  /* 0x800000020c02722b */ /* 0x000fc6000000000e */
[----:B------:R-:W-:-:S03]  /*0a20*/  LOP3.LUT R9, R7, R9, RZ, 0x3c, !PT ;  /* 0x0000000907097212 */ /* 0x000fc600078e3cff */
[----:B------:R-:W-:-:S04]  /*0a30*/  IADD3 R2, PT, PT, -R16, -0x43300000, RZ ;  /* 0xbcd0000010027810 */ /* 0x000fc80007ffe1ff */
[----:B------:R-:W-:-:S04]  /*0a40*/  FSETP.NEU.AND P0, PT, |R3|, R2, PT ;  /* 0x000000020300720b */ /* 0x000fc80003f0d200 */
[----:B------:R-:W-:Y:S02]  /*0a50*/  FSEL R12, R6, R12, !P0 ;  /* 0x0000000c060c7208 */ /* 0x000fe40004000000 */
[----:B------:R-:W-:Y:S01]  /*0a60*/  FSEL R13, R9, R13, !P0 ;  /* 0x0000000d090d7208 */ /* 0x000fe20004000000 */
[----:B------:R-:W-:Y:S06]  /*0a70*/  BRA `(.L_x_5) ;  /* 0x0000000000547947 */ /* 0x000fec0003800000 */
.L_x_4:
[----:B------:R-:W-:-:S14]  /*0a80*/  DSETP.NAN.AND P0, PT, R6, R6, PT ;  /* 0x000000060600722a */ /* 0x000fdc0003f08000 */
[----:B------:R-:W-:Y:S05]  /*0a90*/  @P0 BRA `(.L_x_6) ;  /* 0x0000000000440947 */ /* 0x000fea0003800000 */
[----:B------:R-:W-:-:S14]  /*0aa0*/  DSETP.NAN.AND P0, PT, R8, R8, PT ;  /* 0x000000080800722a */ /* 0x000fdc0003f08000 */
[----:B------:R-:W-:Y:S05]  /*0ab0*/  @P0 BRA `(.L_x_7) ;  /* 0x0000000000300947 */ /* 0x000fea0003800000 */
[----:B------:R-:W-:Y:S01]  /*0ac0*/  ISETP.NE.AND P0, PT, R21, R20, PT ;  /* 0x000000141500720c */ /* 0x000fe20003f05270 */
[----:B------:R-:W-:Y:S02]  /*0ad0*/  IMAD.MOV.U32 R12, RZ, RZ, 0x0 ;  /* 0x00000000ff0c7424 */ /* 0x000fe400078e00ff */
[----:B------:R-:W-:-:S10]  /*0ae0*/  IMAD.MOV.U32 R13, RZ, RZ, -0x80000 ;  /* 0xfff80000ff0d7424 */ /* 0x000fd400078e00ff */
[----:B------:R-:W-:Y:S05]  /*0af0*/  @!P0 BRA `(.L_x_5) ;  /* 0x0000000000348947 */ /* 0x000fea0003800000 */
[----:B------:R-:W-:Y:S02]  /*0b00*/  ISETP.NE.AND P0, PT, R21, 0x7ff00000, PT ;  /* 0x7ff000001500780c */ /* 0x000fe40003f05270 */
[----:B------:R-:W-:Y:S02]  /*0b10*/  LOP3.LUT R13, R7, 0x80000000, R9, 0x48, !PT ;  /* 0x80000000070d7812 */ /* 0x000fe400078e4809 */
[----:B------:R-:W-:-:S13]  /*0b20*/  ISETP.EQ.OR P0, PT, R20, RZ, !P0 ;  /* 0x000000ff1400720c */ /* 0x000fda0004702670 */
[----:B------:R-:W-:Y:S01]  /*0b30*/  @P0 LOP3.LUT R2, R13, 0x7ff00000, RZ, 0xfc, !PT ;  /* 0x7ff000000d020812 */ /* 0x000fe200078efcff */
[----:B------:R-:W-:Y:S02]  /*0b40*/  @!P0 IMAD.MOV.U32 R12, RZ, RZ, RZ ;  /* 0x000000ffff0c8224 */ /* 0x000fe400078e00ff */
[----:B------:R-:W-:Y:S02]  /*0b50*/  @P0 IMAD.MOV.U32 R12, RZ, RZ, RZ ;  /* 0x000000ffff0c0224 */ /* 0x000fe400078e00ff */
[----:B------:R-:W-:Y:S01]  /*0b60*/  @P0 IMAD.MOV.U32 R13, RZ, RZ, R2 ;  /* 0x000000ffff0d0224 */ /* 0x000fe200078e0002 */
[----:B------:R-:W-:Y:S06]  /*0b70*/  BRA `(.L_x_5) ;  /* 0x0000000000147947 */ /* 0x000fec0003800000 */
.L_x_7:
[----:B------:R-:W-:Y:S01]  /*0b80*/  LOP3.LUT R13, R9, 0x80000, RZ, 0xfc, !PT ;  /* 0x00080000090d7812 */ /* 0x000fe200078efcff */
[----:B------:R-:W-:Y:S01]  /*0b90*/  IMAD.MOV.U32 R12, RZ, RZ, R8 ;  /* 0x000000ffff0c7224 */ /* 0x000fe200078e0008 */
[----:B------:R-:W-:Y:S06]  /*0ba0*/  BRA `(.L_x_5) ;  /* 0x0000000000087947 */ /* 0x000fec0003800000 */
.L_x_6:
[----:B------:R-:W-:Y:S01]  /*0bb0*/  LOP3.LUT R13, R7, 0x80000, RZ, 0xfc, !PT ;  /* 0x00080000070d7812 */ /* 0x000fe200078efcff */
[----:B------:R-:W-:-:S07]  /*0bc0*/  IMAD.MOV.U32 R12, RZ, RZ, R6 ;  /* 0x000000ffff0c7224 */ /* 0x000fce00078e0006 */
.L_x_5:
[----:B------:R-:W-:Y:S05]  /*0bd0*/  BSYNC.RECONVERGENT B1 ;  /* 0x0000000000017941 */ /* 0x000fea0003800200 */
.L_x_3:
[----:B------:R-:W-:Y:S02]  /*0be0*/  IMAD.MOV.U32 R2, RZ, RZ, R4 ;  /* 0x000000ffff027224 */ /* 0x000fe400078e0004 */
[----:B------:R-:W-:-:S04]  /*0bf0*/  IMAD.MOV.U32 R3, RZ, RZ, 0x0 ;  /* 0x00000000ff037424 */ /* 0x000fc800078e00ff */
[----:B------:R-:W-:Y:S05]  /*0c00*/  RET.REL.NODEC R2 `(_Z18calculate_distancePPdS0_iS_) ;  /* 0xfffffff002fc7950 */ /* 0x000fea0003c3ffff */
.L_x_8:
        /* <DEDUP_REMOVED lines=15> */
.L_x_51:


//--------------------- .text._Z7mat_mulPPdS0_S0_iibb --------------------------
	.section	.text._Z7mat_mulPPdS0_S0_iibb,"ax",@progbits
	.align	128
        .global         _Z7mat_mulPPdS0_S0_iibb
        .type           _Z7mat_mulPPdS0_S0_iibb,@function
        .size           _Z7mat_mulPPdS0_S0_iibb,(.L_x_55 - _Z7mat_mulPPdS0_S0_iibb)
        .other          _Z7mat_mulPPdS0_S0_iibb,@"STO_CUDA_ENTRY STV_DEFAULT"
_Z7mat_mulPPdS0_S0_iibb:
.text._Z7mat_mulPPdS0_S0_iibb:
        /* <DEDUP_REMOVED lines=8> */
[----:B------:R-:W0:Y:S01]  /*0080*/  LDC R7, c[0x0][0x398] ;  /* 0x0000e600ff077b82 */ /* 0x000e220000000800 */
[----:B------:R-:W1:Y:S01]  /*0090*/  LDCU.U8 UR6, c[0x0][0x3a0] ;  /* 0x00007400ff0677ac */ /* 0x000e620008000000 */
[----:B------:R-:W2:Y:S01]  /*00a0*/  LDCU.U8 UR7, c[0x0][0x3a1] ;  /* 0x00007420ff0777ac */ /* 0x000ea20008000000 */
[----:B------:R-:W3:Y:S01]  /*00b0*/  LDCU.64 UR8, c[0x0][0x358] ;  /* 0x00006b00ff0877ac */ /* 0x000ee20008000a00 */
[----:B-1----:R-:W-:Y:S02]  /*00c0*/  UPRMT UR4, UR6, 0x8880, URZ ;  /* 0x0000888006047896 */ /* 0x002fe400080000ff */
[----:B--2---:R-:W-:Y:S01]  /*00d0*/  UPRMT UR5, UR7, 0x8880, URZ ;  /* 0x0000888007057896 */ /* 0x004fe200080000ff */
[----:B0-----:R-:W-:Y:S01]  /*00e0*/  IABS R5, R7 ;  /* 0x0000000700057213 */ /* 0x001fe20000000000 */
[----:B------:R-:W-:Y:S02]  /*00f0*/  UPRMT UR4, UR4, 0x7710, URZ ;  /* 0x0000771004047896 */ /* 0x000fe400080000ff */
[----:B------:R-:W-:Y:S01]  /*0100*/  UPRMT UR5, UR5, 0x7710, URZ ;  /* 0x0000771005057896 */ /* 0x000fe200080000ff */
[----:B------:R-:W0:Y:S03]  /*0110*/  I2F.RP R4, R5 ;  /* 0x0000000500047306 */ /* 0x000e260000209400 */
[----:B------:R-:W-:-:S04]  /*0120*/  ULOP3.LUT UR4, UR5, UR4, URZ, 0xfc, !UPT ;  /* 0x0000000405047292 */ /* 0x000fc8000f8efcff */
[----:B------:R-:W-:-:S04]  /*0130*/  UPRMT UR4, UR4, 0x9910, URZ ;  /* 0x0000991004047896 */ /* 0x000fc800080000ff */
[----:B------:R-:W-:Y:S01]  /*0140*/  UISETP.NE.AND UP0, UPT, UR4, URZ, UPT ;  /* 0x000000ff0400728c */ /* 0x000fe2000bf05270 */
[----:B0-----:R-:W0:Y:S02]  /*0150*/  MUFU.RCP R4, R4 ;  /* 0x0000000400047308 */ /* 0x001e240000001000 */
[----:B0-----:R-:W-:-:S06]  /*0160*/  IADD3 R2, PT, PT, R4, 0xffffffe, RZ ;  /* 0x0ffffffe04027810 */ /* 0x001fcc0007ffe0ff */
[----:B------:R0:W1:Y:S02]  /*0170*/  F2I.FTZ.U32.TRUNC.NTZ R3, R2 ;  /* 0x0000000200037305 */ /* 0x000064000021f000 */
[----:B0-----:R-:W-:Y:S01]  /*0180*/  HFMA2 R2, -RZ, RZ, 0, 0 ;  /* 0x00000000ff027431 */ /* 0x001fe200000001ff */
[----:B-1----:R-:W-:-:S05]  /*0190*/  IADD3 R6, PT, PT, RZ, -R3, RZ ;  /* 0x80000003ff067210 */ /* 0x002fca0007ffe0ff */
[----:B------:R-:W-:Y:S01]  /*01a0*/  IMAD R9, R6, R5, RZ ;  /* 0x0000000506097224 */ /* 0x000fe200078e02ff */
[----:B------:R-:W-:-:S03]  /*01b0*/  IABS R6, R0 ;  /* 0x0000000000067213 */ /* 0x000fc60000000000 */
[----:B------:R-:W-:Y:S01]  /*01c0*/  IMAD.HI.U32 R3, R3, R9, R2 ;  /* 0x0000000903037227 */ /* 0x000fe200078e0002 */
[----:B------:R-:W-:-:S04]  /*01d0*/  LOP3.LUT R2, R0, R7, RZ, 0x3c, !PT ;  /* 0x0000000700027212 */ /* 0x000fc800078e3cff */
[----:B------:R-:W-:Y:S01]  /*01e0*/  ISETP.GE.AND P1, PT, R2, RZ, PT ;  /* 0x000000ff0200720c */ /* 0x000fe20003f26270 */
[----:B------:R-:W-:-:S05]  /*01f0*/  IMAD.HI.U32 R3, R3, R6, RZ ;  /* 0x0000000603037227 */ /* 0x000fca00078e00ff */
[----:B------:R-:W-:-:S05]  /*0200*/  IADD3 R4, PT, PT, -R3, RZ, RZ ;  /* 0x000000ff03047210 */ /* 0x000fca0007ffe1ff */
[----:B------:R-:W-:-:S05]  /*0210*/  IMAD R4, R5, R4, R6 ;  /* 0x0000000405047224 */ /* 0x000fca00078e0206 */
[----:B------:R-:W-:-:S13]  /*0220*/  ISETP.GT.U32.AND P2, PT, R5, R4, PT ;  /* 0x000000040500720c */ /* 0x000fda0003f44070 */
[-C--:B------:R-:W-:Y:S02]  /*0230*/  @!P2 IADD3 R4, PT, PT, R4, -R5.reuse, RZ ;  /* 0x800000050404a210 */ /* 0x080fe40007ffe0ff */
[----:B------:R-:W-:Y:S02]  /*0240*/  @!P2 IADD3 R3, PT, PT, R3, 0x1, RZ ;  /* 0x000000010303a810 */ /* 0x000fe40007ffe0ff */
[----:B------:R-:W-:Y:S02]  /*0250*/  ISETP.GE.U32.AND P0, PT, R4, R5, PT ;  /* 0x000000050400720c */ /* 0x000fe40003f06070 */
[----:B------:R-:W-:-:S11]  /*0260*/  ISETP.NE.AND P2, PT, R7, RZ, PT ;  /* 0x000000ff0700720c */ /* 0x000fd60003f45270 */
[----:B------:R-:W-:-:S05]  /*0270*/  @P0 VIADD R3, R3, 0x1 ;  /* 0x0000000103030836 */ /* 0x000fca0000000000 */
[----:B------:R-:W-:-:S04]  /*0280*/  MOV R5, R3 ;  /* 0x0000000300057202 */ /* 0x000fc80000000f00 */
[----:B------:R-:W-:Y:S02]  /*0290*/  @!P1 IADD3 R5, PT, PT, -R5, RZ, RZ ;  /* 0x000000ff05059210 */ /* 0x000fe40007ffe1ff */
[----:B------:R-:W-:-:S04]  /*02a0*/  @!P2 LOP3.LUT R5, RZ, R7, RZ, 0x33, !PT ;  /* 0x00000007ff05a212 */ /* 0x000fc800078e33ff */
[C---:B------:R-:W-:Y:S01]  /*02b0*/  IADD3 R3, PT, PT, -R5.reuse, RZ, RZ ;  /* 0x000000ff05037210 */ /* 0x040fe20007ffe1ff */
[----:B------:R-:W-:-:S04]  /*02c0*/  IMAD.HI R2, R5, 0x55555556, RZ ;  /* 0x5555555605027827 */ /* 0x000fc800078e02ff */
[----:B------:R-:W-:Y:S01]  /*02d0*/  IMAD R3, R7, R3, R0 ;  /* 0x0000000307037224 */ /* 0x000fe200078e0200 */
[----:B------:R-:W-:-:S05]  /*02e0*/  LEA.HI R2, R2, R2, RZ, 0x1 ;  /* 0x0000000202027211 */ /* 0x000fca00078f08ff */
[----:B------:R-:W-:Y:S01]  /*02f0*/  IMAD R0, R2, -0x3, R5 ;  /* 0xfffffffd02007824 */ /* 0x000fe200078e0205 */
[----:B---3--:R-:W-:Y:S06]  /*0300*/  BRA.U UP0, `(.L_x_9) ;  /* 0x00000001009c7547 */ /* 0x008fec000b800000 */
[----:B------:R-:W0:Y:S08]  /*0310*/  LDC.64 R4, c[0x0][0x380] ;  /* 0x0000e000ff047b82 */ /* 0x000e300000000a00 */
[----:B------:R-:W1:Y:S08]  /*0320*/  LDC.64 R8, c[0x0][0x388] ;  /* 0x0000e200ff087b82 */ /* 0x000e700000000a00 */
[----:B------:R-:W2:Y:S01]  /*0330*/  LDC.64 R12, c[0x0][0x390] ;  /* 0x0000e400ff0c7b82 */ /* 0x000ea20000000a00 */
[----:B0-----:R-:W-:-:S06]  /*0340*/  IMAD.WIDE R4, R2, 0x8, R4 ;  /* 0x0000000802047825 */ /* 0x001fcc00078e0204 */
[----:B------:R-:W3:Y:S01]  /*0350*/  LDG.E.64 R4, desc[UR8][R4.64] ;  /* 0x0000000804047981 */ /* 0x000ee2000c1e1b00 */
[----:B-1----:R-:W-:-:S06]  /*0360*/  IMAD.WIDE R8, R3, 0x8, R8 ;  /* 0x0000000803087825 */ /* 0x002fcc00078e0208 */
[----:B------:R-:W4:Y:S01]  /*0370*/  LDG.E.64 R8, desc[UR8][R8.64] ;  /* 0x0000000808087981 */ /* 0x000f22000c1e1b00 */
[----:B---3--:R-:W-:-:S04]  /*0380*/  IMAD.WIDE R6, R3, 0x8, R4 ;  /* 0x0000000803067825 */ /* 0x008fc800078e0204 */
[----:B--2---:R-:W-:Y:S02]  /*0390*/  IMAD.WIDE R2, R2, 0x8, R12 ;  /* 0x0000000802027825 */ /* 0x004fe400078e020c */
[----:B------:R-:W2:Y:S02]  /*03a0*/  LD.E.64 R6, desc[UR8][R6.64] ;  /* 0x0000000806067980 */ /* 0x000ea4000c101b00 */
[C---:B----4-:R-:W-:Y:S02]  /*03b0*/  IMAD.WIDE R10, R0.reuse, 0x8, R8 ;  /* 0x00000008000a7825 */ /* 0x050fe400078e0208 */
[----:B------:R-:W3:Y:S04]  /*03c0*/  LDG.E.64 R2, desc[UR8][R2.64] ;  /* 0x0000000802027981 */ /* 0x000ee8000c1e1b00 */
[----:B------:R-:W2:Y:S01]  /*03d0*/  LD.E.64 R10, desc[UR8][R10.64] ;  /* 0x000000080a0a7980 */ /* 0x000ea2000c101b00 */
[----:B---3--:R-:W-:Y:S01]  /*03e0*/  IMAD.WIDE R12, R0, 0x8, R2 ;  /* 0x00000008000c7825 */ /* 0x008fe200078e0202 */
[----:B--2---:R-:W-:-:S07]  /*03f0*/  DMUL R14, R6, R10 ;  /* 0x0000000a060e7228 */ /* 0x004fce0000000000 */
[----:B------:R0:W-:Y:S02]  /*0400*/  ATOM.E.ADD.F64.RN.STRONG.GPU P0, RZ, desc[UR8][R12.64], R14 ;  /* 0x8000000e0cff79a2 */ /* 0x0001e4000c10ff08 */
[----:B0-----:R-:W-:Y:S05]  /*0410*/  @P0 EXIT ;  /* 0x000000000000094d */ /* 0x001fea0003800000 */
[----:B------:R-:W0:Y:S02]  /*0420*/  QSPC.E.S P0, RZ, [R12] ;  /* 0x000000000cff73aa */ /* 0x000e240000000500 */
[----:B0-----:R-:W-:Y:S05]  /*0430*/  @!P0 BRA `(.L_x_10) ;  /* 0x00000000001c8947 */ /* 0x001fea0003800000 */
[----:B------:R-:W-:-:S05]  /*0440*/  IMAD.MOV.U32 R2, RZ, RZ, R12 ;  /* 0x000000ffff027224 */ /* 0x000fca00078e000c */
[----:B------:R-:W-:-:S07]  /*0450*/  MOV R3, R2 ;  /* 0x0000000200037202 */ /* 0x000fce0000000f00 */
.L_x_11:
[----:B------:R-:W0:Y:S02]  /*0460*/  LDS.64 R4, [R3] ;  /* 0x0000000003047984 */ /* 0x000e240000000a00 */
[----:B0-----:R-:W-:-:S07]  /*0470*/  DADD R6, R14, R4 ;  /* 0x000000000e067229 */ /* 0x001fce0000000004 */
[----:B------:R-:W0:Y:S02]  /*0480*/  ATOMS.CAST.SPIN.64 P0, [R3], R4, R6 ;  /* 0x000000040300758d */ /* 0x000e240001800406 */
[----:B0-----:R-:W-:Y:S05]  /*0490*/  @!P0 BRA `(.L_x_11) ;  /* 0xfffffffc00f08947 */ /* 0x001fea000383ffff */
[----:B------:R-:W-:Y:S05]  /*04a0*/  EXIT ;  /* 0x000000000000794d */ /* 0x000fea0003800000 */
.L_x_10:
[----:B------:R-:W0:Y:S02]  /*04b0*/  QSPC.E.D P0, RZ, [R12] ;  /* 0x000000000cff73aa */ /* 0x000e240000000700 */
[----:B0-----:R-:W-:Y:S05]  /*04c0*/  @!P0 BRA `(.L_x_12) ;  /* 0x00000000001c8947 */ /* 0x001fea0003800000 */
.L_x_13:
[----:B------:R-:W2:Y:S02]  /*04d0*/  LD.E.64 R4, [R12] ;  /* 0x000000000c047980 */ /* 0x000ea40000100b00 */
[----:B--2---:R-:W-:-:S10]  /*04e0*/  DADD R6, R14, R4 ;  /* 0x000000000e067229 */ /* 0x004fd40000000004 */
[----:B------:R-:W2:Y:S02]  /*04f0*/  ATOM.E.CAST.SPIN.64 PT, R6, [R12], R4, R6 ;  /* 0x000000040c06738b */ /* 0x000ea400019e0506 */
[----:B--2---:R-:W-:-:S04]  /*0500*/  ISETP.EQ.U32.AND P0, PT, R6, 0x1, PT ;  /* 0x000000010600780c */ /* 0x004fc80003f02070 */
[----:B------:R-:W-:-:S13]  /*0510*/  ISETP.EQ.U32.AND.EX P0, PT, R7, RZ, PT, P0 ;  /* 0x000000ff0700720c */ /* 0x000fda0003f02100 */
[----:B------:R-:W-:Y:S05]  /*0520*/  @!P0 BRA `(.L_x_13) ;  /* 0xfffffffc00e88947 */ /* 0x000fea000383ffff */
[----:B------:R-:W-:Y:S05]  /*0530*/  EXIT ;  /* 0x000000000000794d */ /* 0x000fea0003800000 */
.L_x_12:
[----:B------:R-:W2:Y:S02]  /*0540*/  LD.E.64 R2, desc[UR8][R12.64] ;  /* 0x000000080c027980 */ /* 0x000ea4000c101b00 */
[----:B--2---:R-:W-:-:S07]  /*0550*/  DADD R2, R14, R2 ;  /* 0x000000000e027229 */ /* 0x004fce0000000002 */
[----:B------:R-:W-:Y:S01]  /*0560*/  ST.E.64 desc[UR8][R12.64], R2 ;  /* 0x000000020c007985 */ /* 0x000fe2000c101b08 */
[----:B------:R-:W-:Y:S05]  /*0570*/  EXIT ;  /* 0x000000000000794d */ /* 0x000fea0003800000 */
.L_x_9:
[----:B------:R-:W-:Y:S02]  /*0580*/  UPRMT UR5, UR7, 0x8880, URZ ;  /* 0x0000888007057896 */ /* 0x000fe400080000ff */
[----:B------:R-:W-:Y:S02]  /*0590*/  UPRMT UR4, UR6, 0x8880, URZ ;  /* 0x0000888006047896 */ /* 0x000fe400080000ff */
[----:B------:R-:W-:-:S04]  /*05a0*/  UISETP.NE.AND UP0, UPT, UR5, URZ, UPT ;  /* 0x000000ff0500728c */ /* 0x000fc8000bf05270 */
[----:B------:R-:W-:-:S09]  /*05b0*/  UISETP.NE.OR UP0, UPT, UR4, URZ, !UP0 ;  /* 0x000000ff0400728c */ /* 0x000fd2000c705670 */
[----:B------:R-:W-:Y:S05]  /*05c0*/  BRA.U UP0, `(.L_x_14) ;  /* 0x00000001009c7547 */ /* 0x000fea000b800000 */
[----:B------:R-:W0:Y:S08]  /*05d0*/  LDC.64 R6, c[0x0][0x388] ;  /* 0x0000e200ff067b82 */ /* 0x000e300000000a00 */
[----:B------:R-:W1:Y:S08]  /*05e0*/  LDC.64 R4, c[0x0][0x380] ;  /* 0x0000e000ff047b82 */ /* 0x000e700000000a00 */
[----:B------:R-:W2:Y:S01]  /*05f0*/  LDC.64 R10, c[0x0][0x390] ;  /* 0x0000e400ff0a7b82 */ /* 0x000ea20000000a00 */
[----:B0-----:R-:W-:-:S06]  /*0600*/  IMAD.WIDE R6, R0, 0x8, R6 ;  /* 0x0000000800067825 */ /* 0x001fcc00078e0206 */
[----:B------:R-:W3:Y:S01]  /*0610*/  LDG.E.64 R6, desc[UR8][R6.64] ;  /* 0x0000000806067981 */ /* 0x000ee2000c1e1b00 */
[----:B-1----:R-:W-:-:S05]  /*0620*/  IMAD.WIDE R14, R2, 0x8, R4 ;  /* 0x00000008020e7825 */ /* 0x002fca00078e0204 */
[----:B------:R-:W4:Y:S01]  /*0630*/  LDG.E.64 R4, desc[UR8][R14.64] ;  /* 0x000000080e047981 */ /* 0x000f22000c1e1b00 */
[----:B---3--:R-:W-:-:S06]  /*0640*/  IMAD.WIDE R8, R3, 0x8, R6 ;  /* 0x0000000803087825 */ /* 0x008fcc00078e0206 */
[----:B------:R-:W3:Y:S01]  /*0650*/  LD.E.64 R8, desc[UR8][R8.64] ;  /* 0x0000000808087980 */ /* 0x000ee2000c101b00 */
[----:B----4-:R-:W-:-:S04]  /*0660*/  IMAD.WIDE R4, R3, 0x8, R4 ;  /* 0x0000000803047825 */ /* 0x010fc800078e0204 */
[----:B--2---:R-:W-:Y:S02]  /*0670*/  IMAD.WIDE R2, R2, 0x8, R10 ;  /* 0x0000000802027825 */ /* 0x004fe400078e020a */
[----:B------:R-:W3:Y:S04]  /*0680*/  LD.E.64 R4, desc[UR8][R4.64] ;  /* 0x0000000804047980 */ /* 0x000ee8000c101b00 */
[----:B------:R-:W2:Y:S01]  /*0690*/  LDG.E.64 R2, desc[UR8][R2.64] ;  /* 0x0000000802027981 */ /* 0x000ea2000c1e1b00 */
[----:B---3--:R-:W-:Y:S01]  /*06a0*/  DMUL R12, R4, R8 ;  /* 0x00000008040c7228 */ /* 0x008fe20000000000 */
[----:B--2---:R-:W-:-:S06]  /*06b0*/  IMAD.WIDE R10, R0, 0x8, R2 ;  /* 0x00000008000a7825 */ /* 0x004fcc00078e0202 */
[----:B------:R0:W-:Y:S02]  /*06c0*/  ATOM.E.ADD.F64.RN.STRONG.GPU P0, RZ, desc[UR8][R10.64], R12 ;  /* 0x8000000c0aff79a2 */ /* 0x0001e4000c10ff08 */
[----:B0-----:R-:W-:Y:S05]  /*06d0*/  @P0 EXIT ;  /* 0x000000000000094d */ /* 0x001fea0003800000 */
[----:B------:R-:W0:Y:S02]  /*06e0*/  QSPC.E.S P0, RZ, [R10] ;  /* 0x000000000aff73aa */ /* 0x000e240000000500 */
[----:B0-----:R-:W-:Y:S05]  /*06f0*/  @!P0 BRA `(.L_x_15) ;  /* 0x00000000001c8947 */ /* 0x001fea0003800000 */
[----:B------:R-:W-:-:S04]  /*0700*/  MOV R2, R10 ;  /* 0x0000000a00027202 */ /* 0x000fc80000000f00 */
[----:B------:R-:W-:-:S07]  /*0710*/  MOV R3, R2 ;  /* 0x0000000200037202 */ /* 0x000fce0000000f00 */
.L_x_16:
[----:B------:R-:W0:Y:S02]  /*0720*/  LDS.64 R4, [R3] ;  /* 0x0000000003047984 */ /* 0x000e240000000a00 */
[----:B0-----:R-:W-:-:S07]  /*0730*/  DADD R6, R12, R4 ;  /* 0x000000000c067229 */ /* 0x001fce0000000004 */
[----:B------:R-:W0:Y:S02]  /*0740*/  ATOMS.CAST.SPIN.64 P0, [R3], R4, R6 ;  /* 0x000000040300758d */ /* 0x000e240001800406 */
[----:B0-----:R-:W-:Y:S05]  /*0750*/  @!P0 BRA `(.L_x_16) ;  /* 0xfffffffc00f08947 */ /* 0x001fea000383ffff */
[----:B------:R-:W-:Y:S05]  /*0760*/  EXIT ;  /* 0x000000000000794d */ /* 0x000fea0003800000 */
.L_x_15:
[----:B------:R-:W0:Y:S02]  /*0770*/  QSPC.E.D P0, RZ, [R10] ;  /* 0x000000000aff73aa */ /* 0x000e240000000700 */
[----:B0-----:R-:W-:Y:S05]  /*0780*/  @!P0 BRA `(.L_x_17) ;  /* 0x00000000001c8947 */ /* 0x001fea0003800000 */
.L_x_18:
[----:B------:R-:W2:Y:S02]  /*0790*/  LD.E.64 R4, [R10] ;  /* 0x000000000a047980 */ /* 0x000ea40000100b00 */
[----:B--2---:R-:W-:-:S10]  /*07a0*/  DADD R6, R12, R4 ;  /* 0x000000000c067229 */ /* 0x004fd40000000004 */
[----:B------:R-:W2:Y:S02]  /*07b0*/  ATOM.E.CAST.SPIN.64 PT, R6, [R10], R4, R6 ;  /* 0x000000040a06738b */ /* 0x000ea400019e0506 */
[----:B--2---:R-:W-:-:S04]  /*07c0*/  ISETP.EQ.U32.AND P0, PT, R6, 0x1, PT ;  /* 0x000000010600780c */ /* 0x004fc80003f02070 */
[----:B------:R-:W-:-:S13]  /*07d0*/  ISETP.EQ.U32.AND.EX P0, PT, R7, RZ, PT, P0 ;  /* 0x000000ff0700720c */ /* 0x000fda0003f02100 */
[----:B------:R-:W-:Y:S05]  /*07e0*/  @!P0 BRA `(.L_x_18) ;  /* 0xfffffffc00e88947 */ /* 0x000fea000383ffff */
[----:B------:R-:W-:Y:S05]  /*07f0*/  EXIT ;  /* 0x000000000000794d */ /* 0x000fea0003800000 */
.L_x_17:
[----:B------:R-:W2:Y:S02]  /*0800*/  LD.E.64 R2, desc[UR8][R10.64] ;  /* 0x000000080a027980 */ /* 0x000ea4000c101b00 */
[----:B--2---:R-:W-:-:S07]  /*0810*/  DADD R2, R12, R2 ;  /* 0x000000000c027229 */ /* 0x004fce0000000002 */
[----:B------:R-:W-:Y:S01]  /*0820*/  ST.E.64 desc[UR8][R10.64], R2 ;  /* 0x000000020a007985 */ /* 0x000fe2000c101b08 */
[----:B------:R-:W-:Y:S05]  /*0830*/  EXIT ;  /* 0x000000000000794d */ /* 0x000fea0003800000 */
.L_x_14:
[----:B------:R-:W-:-:S04]  /*0840*/  UISETP.NE.AND UP0, UPT, UR5, URZ, UPT ;  /* 0x000000ff0500728c */ /* 0x000fc8000bf05270 */
[----:B------:R-:W-:-:S09]  /*0850*/  UISETP.EQ.OR UP0, UPT, UR4, URZ, UP0 ;  /* 0x000000ff0400728c */ /* 0x000fd20008702670 */
        /* <DEDUP_REMOVED lines=20> */
[----:B------:R-:W-:-:S04]  /*09a0*/  MOV R2, R10 ;  /* 0x0000000a00027202 */ /* 0x000fc80000000f00 */
[----:B------:R-:W-:-:S07]  /*09b0*/  MOV R3, R2 ;  /* 0x0000000200037202 */ /* 0x000fce0000000f00 */
.L_x_21:
[----:B------:R-:W0:Y:S02]  /*09c0*/  LDS.64 R4, [R3] ;  /* 0x0000000003047984 */ /* 0x000e240000000a00 */
[----:B0-----:R-:W-:-:S07]  /*09d0*/  DADD R6, R12, R4 ;  /* 0x000000000c067229 */ /* 0x001fce0000000004 */
[----:B------:R-:W0:Y:S02]  /*09e0*/  ATOMS.CAST.SPIN.64 P0, [R3], R4, R6 ;  /* 0x000000040300758d */ /* 0x000e240001800406 */
[----:B0-----:R-:W-:Y:S05]  /*09f0*/  @!P0 BRA `(.L_x_21) ;  /* 0xfffffffc00f08947 */ /* 0x001fea000383ffff */
[----:B------:R-:W-:Y:S05]  /*0a00*/  EXIT ;  /* 0x000000000000794d */ /* 0x000fea0003800000 */
.L_x_20:
[----:B------:R-:W0:Y:S02]  /*0a10*/  QSPC.E.D P0, RZ, [R10] ;  /* 0x000000000aff73aa */ /* 0x000e240000000700 */
[----:B0-----:R-:W-:Y:S05]  /*0a20*/  @!P0 BRA `(.L_x_22) ;  /* 0x00000000001c8947 */ /* 0x001fea0003800000 */
.L_x_23:
[----:B------:R-:W2:Y:S02]  /*0a30*/  LD.E.64 R4, [R10] ;  /* 0x000000000a047980 */ /* 0x000ea40000100b00 */
[----:B--2---:R-:W-:-:S10]  /*0a40*/  DADD R6, R12, R4 ;  /* 0x000000000c067229 */ /* 0x004fd40000000004 */
[----:B------:R-:W2:Y:S02]  /*0a50*/  ATOM.E.CAST.SPIN.64 PT, R6, [R10], R4, R6 ;  /* 0x000000040a06738b */ /* 0x000ea400019e0506 */
[----:B--2---:R-:W-:-:S04]  /*0a60*/  ISETP.EQ.U32.AND P0, PT, R6, 0x1, PT ;  /* 0x000000010600780c */ /* 0x004fc80003f02070 */
[----:B------:R-:W-:-:S13]  /*0a70*/  ISETP.EQ.U32.AND.EX P0, PT, R7, RZ, PT, P0 ;  /* 0x000000ff0700720c */ /* 0x000fda0003f02100 */
[----:B------:R-:W-:Y:S05]  /*0a80*/  @!P0 BRA `(.L_x_23) ;  /* 0xfffffffc00e88947 */ /* 0x000fea000383ffff */
[----:B------:R-:W-:Y:S05]  /*0a90*/  EXIT ;  /* 0x000000000000794d */ /* 0x000fea0003800000 */
.L_x_22:
[----:B------:R-:W2:Y:S02]  /*0aa0*/  LD.E.64 R2, desc[UR8][R10.64] ;  /* 0x000000080a027980 */ /* 0x000ea4000c101b00 */
[----:B--2---:R-:W-:-:S07]  /*0ab0*/  DADD R2, R12, R2 ;  /* 0x000000000c027229 */ /* 0x004fce0000000002 */
[----:B------:R-:W-:Y:S01]  /*0ac0*/  ST.E.64 desc[UR8][R10.64], R2 ;  /* 0x000000020a007985 */ /* 0x000fe2000c101b08 */
[----:B------:R-:W-:Y:S05]  /*0ad0*/  EXIT ;  /* 0x000000000000794d */ /* 0x000fea0003800000 */
.L_x_19:
[----:B------:R-:W0:Y:S08]  /*0ae0*/  LDC.64 R4, c[0x0][0x380] ;  /* 0x0000e000ff047b82 */ /* 0x000e300000000a00 */
[----:B------:R-:W1:Y:S08]  /*0af0*/  LDC.64 R6, c[0x0][0x388] ;  /* 0x0000e200ff067b82 */ /* 0x000e700000000a00 */
[----:B------:R-:W2:Y:S01]  /*0b00*/  LDC.64 R8, c[0x0][0x390] ;  /* 0x0000e400ff087b82 */ /* 0x000ea20000000a00 */
[----:B0-----:R-:W-:-:S05]  /*0b10*/  IMAD.WIDE R12, R3, 0x8, R4 ;  /* 0x00000008030c7825 */ /* 0x001fca00078e0204 */
        /* <DEDUP_REMOVED lines=17> */
.L_x_25:
[----:B------:R-:W0:Y:S02]  /*0c30*/  LDS.64 R4, [R3] ;  /* 0x0000000003047984 */ /* 0x000e240000000a00 */
[----:B0-----:R-:W-:-:S07]  /*0c40*/  DADD R6, R10, R4 ;  /* 0x000000000a067229 */ /* 0x001fce0000000004 */
[----:B------:R-:W0:Y:S02]  /*0c50*/  ATOMS.CAST.SPIN.64 P0, [R3], R4, R6 ;  /* 0x000000040300758d */ /* 0x000e240001800406 */
[----:B0-----:R-:W-:Y:S05]  /*0c60*/  @!P0 BRA `(.L_x_25) ;  /* 0xfffffffc00f08947 */ /* 0x001fea000383ffff */
[----:B------:R-:W-:Y:S05]  /*0c70*/  EXIT ;  /* 0x000000000000794d */ /* 0x000fea0003800000 */
.L_x_24:
[----:B------:R-:W0:Y:S02]  /*0c80*/  QSPC.E.D P0, RZ, [R8] ;  /* 0x0000000008ff73aa */ /* 0x000e240000000700 */
[----:B0-----:R-:W-:Y:S05]  /*0c90*/  @!P0 BRA `(.L_x_26) ;  /* 0x00000000001c8947 */ /* 0x001fea0003800000 */
.L_x_27:
[----:B------:R-:W2:Y:S02]  /*0ca0*/  LD.E.64 R4, [R8] ;  /* 0x0000000008047980 */ /* 0x000ea40000100b00 */
[----:B--2---:R-:W-:-:S10]  /*0cb0*/  DADD R6, R10, R4 ;  /* 0x000000000a067229 */ /* 0x004fd40000000004 */
[----:B------:R-:W2:Y:S02]  /*0cc0*/  ATOM.E.CAST.SPIN.64 PT, R6, [R8], R4, R6 ;  /* 0x000000040806738b */ /* 0x000ea400019e0506 */
[----:B--2---:R-:W-:-:S04]  /*0cd0*/  ISETP.EQ.U32.AND P0, PT, R6, 0x1, PT ;  /* 0x000000010600780c */ /* 0x004fc80003f02070 */
[----:B------:R-:W-:-:S13]  /*0ce0*/  ISETP.EQ.U32.AND.EX P0, PT, R7, RZ, PT, P0 ;  /* 0x000000ff0700720c */ /* 0x000fda0003f02100 */
[----:B------:R-:W-:Y:S05]  /*0cf0*/  @!P0 BRA `(.L_x_27) ;  /* 0xfffffffc00e88947 */ /* 0x000fea000383ffff */
[----:B------:R-:W-:Y:S05]  /*0d00*/  EXIT ;  /* 0x000000000000794d */ /* 0x000fea0003800000 */
.L_x_26:
[----:B------:R-:W2:Y:S02]  /*0d10*/  LD.E.64 R2, desc[UR8][R8.64] ;  /* 0x0000000808027980 */ /* 0x000ea4000c101b00 */
[----:B--2---:R-:W-:-:S07]  /*0d20*/  DADD R2, R10, R2 ;  /* 0x000000000a027229 */ /* 0x004fce0000000002 */
[----:B------:R-:W-:Y:S01]  /*0d30*/  ST.E.64 desc[UR8][R8.64], R2 ;  /* 0x0000000208007985 */ /* 0x000fe2000c101b08 */
[----:B------:R-:W-:Y:S05]  /*0d40*/  EXIT ;  /* 0x000000000000794d */ /* 0x000fea0003800000 */
.L_x_28:
        /* <DEDUP_REMOVED lines=11> */
.L_x_55:


//--------------------- .text._Z11mat_add_vecPPdS_ib --------------------------
	.section	.text._Z11mat_add_vecPPdS_ib,"ax",@progbits
	.align	128
        .global         _Z11mat_add_vecPPdS_ib
        .type           _Z11mat_add_vecPPdS_ib,@function
        .size           _Z11mat_add_vecPPdS_ib,(.L_x_56 - _Z11mat_add_vecPPdS_ib)
        .other          _Z11mat_add_vecPPdS_ib,@"STO_CUDA_ENTRY STV_DEFAULT"
_Z11mat_add_vecPPdS_ib:
.text._Z11mat_add_vecPPdS_ib:
        /* <DEDUP_REMOVED lines=8> */
[----:B------:R-:W0:Y:S02]  /*0080*/  LDCU.U8 UR4, c[0x0][0x394] ;  /* 0x00007280ff0477ac */ /* 0x000e240008000000 */
[----:B0-----:R-:W-:-:S04]  /*0090*/  UPRMT UR4, UR4, 0x8880, URZ ;  /* 0x0000888004047896 */ /* 0x001fc800080000ff */
[----:B------:R-:W-:-:S07]  /*00a0*/  UISETP.NE.AND UP0, UPT, UR4, URZ, UPT ;  /* 0x000000ff0400728c */ /* 0x000fce000bf05270 */
[----:B------:R-:W0:Y:S02]  /*00b0*/  LDCU.64 UR4, c[0x0][0x358] ;  /* 0x00006b00ff0477ac */ /* 0x000e240008000a00 */
[----:B------:R-:W-:Y:S05]  /*00c0*/  BRA.U UP0, `(.L_x_29) ;  /* 0x00000001004c7547 */ /* 0x000fea000b800000 */
[----:B------:R-:W1:Y:S02]  /*00d0*/  LDC.64 R6, c[0x0][0x380] ;  /* 0x0000e000ff067b82 */ /* 0x000e640000000a00 */
[----:B-1----:R-:W-:-:S05]  /*00e0*/  IMAD.WIDE R6, R17, 0x8, R6 ;  /* 0x0000000811067825 */ /* 0x002fca00078e0206 */
[----:B0-----:R-:W2:Y:S01]  /*00f0*/  LDG.E.64 R8, desc[UR4][R6.64] ;  /* 0x0000000406087981 */ /* 0x001ea2000c1e1b00 */
[----:B------:R-:W0:Y:S03]  /*0100*/  LDC.64 R2, c[0x0][0x388] ;  /* 0x0000e200ff027b82 */ /* 0x000e260000000a00 */
[----:B0-----:R-:W3:Y:S04]  /*0110*/  LDG.E.64 R4, desc[UR4][R2.64] ;  /* 0x0000000402047981 */ /* 0x001ee8000c1e1b00 */
[----:B--2---:R-:W3:Y:S02]  /*0120*/  LDG.E.64 R10, desc[UR4][R8.64] ;  /* 0x00000004080a7981 */ /* 0x004ee4000c1e1b00 */
[----:B---3--:R-:W-:-:S07]  /*0130*/  DADD R4, R4, R10 ;  /* 0x0000000004047229 */ /* 0x008fce000000000a */
[----:B------:R-:W-:Y:S04]  /*0140*/  STG.E.64 desc[UR4][R8.64], R4 ;  /* 0x0000000408007986 */ /* 0x000fe8000c101b04 */
[----:B------:R-:W2:Y:S04]  /*0150*/  LDG.E.64 R12, desc[UR4][R6.64] ;  /* 0x00000004060c7981 */ /* 0x000ea8000c1e1b00 */
[----:B------:R-:W3:Y:S04]  /*0160*/  LDG.E.64 R10, desc[UR4][R2.64+0x8] ;  /* 0x00000804020a7981 */ /* 0x000ee8000c1e1b00 */
[----:B--2---:R-:W3:Y:S02]  /*0170*/  LDG.E.64 R14, desc[UR4][R12.64+0x8] ;  /* 0x000008040c0e7981 */ /* 0x004ee4000c1e1b00 */
[----:B---3--:R-:W-:-:S07]  /*0180*/  DADD R10, R10, R14 ;  /* 0x000000000a0a7229 */ /* 0x008fce000000000e */
[----:B------:R-:W-:Y:S04]  /*0190*/  STG.E.64 desc[UR4][R12.64+0x8], R10 ;  /* 0x0000080a0c007986 */ /* 0x000fe8000c101b04 */
[----:B------:R-:W2:Y:S04]  /*01a0*/  LDG.E.64 R16, desc[UR4][R6.64] ;  /* 0x0000000406107981 */ /* 0x000ea8000c1e1b00 */
[----:B------:R-:W3:Y:S04]  /*01b0*/  LDG.E.64 R14, desc[UR4][R2.64+0x10] ;  /* 0x00001004020e7981 */ /* 0x000ee8000c1e1b00 */
[----:B--2---:R-:W3:Y:S02]  /*01c0*/  LDG.E.64 R18, desc[UR4][R16.64+0x10] ;  /* 0x0000100410127981 */ /* 0x004ee4000c1e1b00 */
[----:B---3--:R-:W-:-:S07]  /*01d0*/  DADD R14, R14, R18 ;  /* 0x000000000e0e7229 */ /* 0x008fce0000000012 */
[----:B------:R-:W-:Y:S01]  /*01e0*/  STG.E.64 desc[UR4][R16.64+0x10], R14 ;  /* 0x0000100e10007986 */ /* 0x000fe2000c101b04 */
[----:B------:R-:W-:Y:S05]  /*01f0*/  EXIT ;  /* 0x000000000000794d */ /* 0x000fea0003800000 */
.L_x_29:
[----:B------:R-:W0:Y:S02]  /*0200*/  LDC.64 R6, c[0x0][0x380] ;  /* 0x0000e000ff067b82 */ /* 0x000e240000000a00 */
[----:B0-----:R-:W2:Y:S06]  /*0210*/  LDG.E.64 R4, desc[UR4][R6.64] ;  /* 0x0000000406047981 */ /* 0x001eac000c1e1b00 */
[----:B------:R-:W0:Y:S01]  /*0220*/  LDC.64 R2, c[0x0][0x388] ;  /* 0x0000e200ff027b82 */ /* 0x000e220000000a00 */
[----:B--2---:R-:W-:Y:S02]  /*0230*/  IMAD.WIDE R8, R17, 0x8, R4 ;  /* 0x0000000811087825 */ /* 0x004fe400078e0204 */
[----:B0-----:R-:W2:Y:S04]  /*0240*/  LDG.E.64 R4, desc[UR4][R2.64] ;  /* 0x0000000402047981 */ /* 0x001ea8000c1e1b00 */
[----:B------:R-:W2:Y:S02]  /*0250*/  LDG.E.64 R10, desc[UR4][R8.64] ;  /* 0x00000004080a7981 */ /* 0x000ea4000c1e1b00 */
[----:B--2---:R-:W-:-:S07]  /*0260*/  DADD R4, R4, R10 ;  /* 0x0000000004047229 */ /* 0x004fce000000000a */
[----:B------:R-:W-:Y:S04]  /*0270*/  STG.E.64 desc[UR4][R8.64], R4 ;  /* 0x0000000408007986 */ /* 0x000fe8000c101b04 */
[----:B------:R-:W2:Y:S02]  /*0280*/  LDG.E.64 R10, desc[UR4][R6.64+0x8] ;  /* 0x00000804060a7981 */ /* 0x000ea4000c1e1b00 */
[----:B--2---:R-:W-:Y:S02]  /*0290*/  IMAD.WIDE R12, R17, 0x8, R10 ;  /* 0x00000008110c7825 */ /* 0x004fe400078e020a */
[----:B------:R-:W2:Y:S04]  /*02a0*/  LDG.E.64 R10, desc[UR4][R2.64+0x8] ;  /* 0x00000804020a7981 */ /* 0x000ea8000c1e1b00 */
        /* <DEDUP_REMOVED lines=8> */
[----:B------:R-:W-:Y:S01]  /*0330*/  STG.E.64 desc[UR4][R16.64], R14 ;  /* 0x0000000e10007986 */ /* 0x000fe2000c101b04 */
[----:B------:R-:W-:Y:S05]  /*0340*/  EXIT ;  /* 0x000000000000794d */ /* 0x000fea0003800000 */
.L_x_30:
        /* <DEDUP_REMOVED lines=11> */
.L_x_56:


//--------------------- .text._Z13mat_minus_vecPPdS_ib --------------------------
	.section	.text._Z13mat_minus_vecPPdS_ib,"ax",@progbits
	.align	128
        .global         _Z13mat_minus_vecPPdS_ib
        .type           _Z13mat_minus_vecPPdS_ib,@function
        .size           _Z13mat_minus_vecPPdS_ib,(.L_x_57 - _Z13mat_minus_vecPPdS_ib)
        .other          _Z13mat_minus_vecPPdS_ib,@"STO_CUDA_ENTRY STV_DEFAULT"
_Z13mat_minus_vecPPdS_ib:
.text._Z13mat_minus_vecPPdS_ib:
        /* <DEDUP_REMOVED lines=19> */
[----:B---3--:R-:W-:-:S07]  /*0130*/  DADD R4, -R4, R10 ;  /* 0x0000000004047229 */ /* 0x008fce000000010a */
[----:B------:R-:W-:Y:S04]  /*0140*/  STG.E.64 desc[UR4][R8.64], R4 ;  /* 0x0000000408007986 */ /* 0x000fe8000c101b04 */
[----:B------:R-:W2:Y:S04]  /*0150*/  LDG.E.64 R12, desc[UR4][R6.64] ;  /* 0x00000004060c7981 */ /* 0x000ea8000c1e1b00 */
[----:B------:R-:W3:Y:S04]  /*0160*/  LDG.E.64 R10, desc[UR4][R2.64+0x8] ;  /* 0x00000804020a7981 */ /* 0x000ee8000c1e1b00 */
[----:B--2---:R-:W3:Y:S02]  /*0170*/  LDG.E.64 R14, desc[UR4][R12.64+0x8] ;  /* 0x000008040c0e7981 */ /* 0x004ee4000c1e1b00 */
[----:B---3--:R-:W-:-:S07]  /*0180*/  DADD R10, -R10, R14 ;  /* 0x000000000a0a7229 */ /* 0x008fce000000010e */
[----:B------:R-:W-:Y:S04]  /*0190*/  STG.E.64 desc[UR4][R12.64+0x8], R10 ;  /* 0x0000080a0c007986 */ /* 0x000fe8000c101b04 */
[----:B------:R-:W2:Y:S04]  /*01a0*/  LDG.E.64 R16, desc[UR4][R6.64] ;  /* 0x0000000406107981 */ /* 0x000ea8000c1e1b00 */
[----:B------:R-:W3:Y:S04]  /*01b0*/  LDG.E.64 R14, desc[UR4][R2.64+0x10] ;  /* 0x00001004020e7981 */ /* 0x000ee8000c1e1b00 */
[----:B--2---:R-:W3:Y:S02]  /*01c0*/  LDG.E.64 R18, desc[UR4][R16.64+0x10] ;  /* 0x0000100410127981 */ /* 0x004ee4000c1e1b00 */
[----:B---3--:R-:W-:-:S07]  /*01d0*/  DADD R14, -R14, R18 ;  /* 0x000000000e0e7229 */ /* 0x008fce0000000112 */
[----:B------:R-:W-:Y:S01]  /*01e0*/  STG.E.64 desc[UR4][R16.64+0x10], R14 ;  /* 0x0000100e10007986 */ /* 0x000fe2000c101b04 */
[----:B------:R-:W-:Y:S05]  /*01f0*/  EXIT ;  /* 0x000000000000794d */ /* 0x000fea0003800000 */
.L_x_31:
[----:B------:R-:W0:Y:S02]  /*0200*/  LDC.64 R6, c[0x0][0x380] ;  /* 0x0000e000ff067b82 */ /* 0x000e240000000a00 */
[----:B0-----:R-:W2:Y:S06]  /*0210*/  LDG.E.64 R4, desc[UR4][R6.64] ;  /* 0x0000000406047981 */ /* 0x001eac000c1e1b00 */
[----:B------:R-:W0:Y:S01]  /*0220*/  LDC.64 R2, c[0x0][0x388] ;  /* 0x0000e200ff027b82 */ /* 0x000e220000000a00 */
[----:B--2---:R-:W-:Y:S02]  /*0230*/  IMAD.WIDE R8, R17, 0x8, R4 ;  /* 0x0000000811087825 */ /* 0x004fe400078e0204 */
[----:B0-----:R-:W2:Y:S04]  /*0240*/  LDG.E.64 R4, desc[UR4][R2.64] ;  /* 0x0000000402047981 */ /* 0x001ea8000c1e1b00 */
[----:B------:R-:W2:Y:S02]  /*0250*/  LDG.E.64 R10, desc[UR4][R8.64] ;  /* 0x00000004080a7981 */ /* 0x000ea4000c1e1b00 */
[----:B--2---:R-:W-:-:S07]  /*0260*/  DADD R4, -R4, R10 ;  /* 0x0000000004047229 */ /* 0x004fce000000010a */
[----:B------:R-:W-:Y:S04]  /*0270*/  STG.E.64 desc[UR4][R8.64], R4 ;  /* 0x0000000408007986 */ /* 0x000fe8000c101b04 */
[----:B------:R-:W2:Y:S02]  /*0280*/  LDG.E.64 R10, desc[UR4][R6.64+0x8] ;  /* 0x00000804060a7981 */ /* 0x000ea4000c1e1b00 */
[----:B--2---:R-:W-:Y:S02]  /*0290*/  IMAD.WIDE R12, R17, 0x8, R10 ;  /* 0x00000008110c7825 */ /* 0x004fe400078e020a */
[----:B------:R-:W2:Y:S04]  /*02a0*/  LDG.E.64 R10, desc[UR4][R2.64+0x8] ;  /* 0x00000804020a7981 */ /* 0x000ea8000c1e1b00 */
        /* <DEDUP_REMOVED lines=8> */
[----:B------:R-:W-:Y:S01]  /*0330*/  STG.E.64 desc[UR4][R16.64], R14 ;  /* 0x0000000e10007986 */ /* 0x000fe2000c101b04 */
[----:B------:R-:W-:Y:S05]  /*0340*/  EXIT ;  /* 0x000000000000794d */ /* 0x000fea0003800000 */
.L_x_32:
        /* <DEDUP_REMOVED lines=11> */
.L_x_57:


//--------------------- .text._Z16calculate_centerPPdS_S_S_i --------------------------
	.section	.text._Z16calculate_centerPPdS_S_S_i,"ax",@progbits
	.align	128
        .global         _Z16calculate_centerPPdS_S_S_i
        .type           _Z16calculate_centerPPdS_S_S_i,@function
        .size           _Z16calculate_centerPPdS_S_S_i,(.L_x_52 - _Z16calculate_centerPPdS_S_S_i)
        .other          _Z16calculate_centerPPdS_S_S_i,@"STO_CUDA_ENTRY STV_DEFAULT"
_Z16calculate_centerPPdS_S_S_i:
.text._Z16calculate_centerPPdS_S_S_i:
        /* <DEDUP_REMOVED lines=9> */
[----:B------:R-:W1:Y:S01]  /*0090*/  LDCU.64 UR8, c[0x0][0x358] ;  /* 0x00006b00ff0877ac */ /* 0x000e620008000a00 */
[----:B0-----:R-:W-:-:S06]  /*00a0*/  IMAD.WIDE R16, R3, 0x8, R16 ;  /* 0x0000000803107825 */ /* 0x001fcc00078e0210 */
[----:B-1----:R-:W2:Y:S01]  /*00b0*/  LDG.E.64 R16, desc[UR8][R16.64] ;  /* 0x0000000810107981 */ /* 0x002ea2000c1e1b00 */
[----:B------:R-:W0:Y:S01]  /*00c0*/  I2F.F64 R14, UR4 ;  /* 0x00000004000e7d12 */ /* 0x000e220008201c00 */
[----:B------:R-:W-:-:S07]  /*00d0*/  IMAD.MOV.U32 R4, RZ, RZ, 0x1 ;  /* 0x00000001ff047424 */ /* 0x000fce00078e00ff */
[----:B0-----:R-:W0:Y:S02]  /*00e0*/  MUFU.RCP64H R5, R15 ;  /* 0x0000000f00057308 */ /* 0x001e240000001800 */
[----:B0-----:R-:W-:Y:S01]  /*00f0*/  DFMA R8, -R14, R4, 1 ;  /* 0x3ff000000e08742b */ /* 0x001fe20000000104 */
[----:B--2---:R-:W2:Y:S07]  /*0100*/  LD.E.64 R2, desc[UR8][R16.64] ;  /* 0x0000000810027980 */ /* 0x004eae000c101b00 */
[----:B------:R-:W-:Y:S01]  /*0110*/  DFMA R8, R8, R8, R8 ;  /* 0x000000080808722b */ /* 0x000fe20000000008 */
[----:B------:R-:W-:Y:S07]  /*0120*/  BSSY.RECONVERGENT B0, `(.L_x_33) ;  /* 0x0000013000007945 */ /* 0x000fee0003800200 */
[----:B------:R-:W-:-:S08]  /*0130*/  DFMA R8, R4, R8, R4 ;  /* 0x000000080408722b */ /* 0x000fd00000000004 */
[----:B------:R-:W-:-:S08]  /*0140*/  DFMA R4, -R14, R8, 1 ;  /* 0x3ff000000e04742b */ /* 0x000fd00000000108 */
[----:B------:R-:W-:-:S08]  /*0150*/  DFMA R4, R8, R4, R8 ;  /* 0x000000040804722b */ /* 0x000fd00000000008 */
[----:B--2---:R-:W-:Y:S01]  /*0160*/  DMUL R8, R2, R4 ;  /* 0x0000000402087228 */ /* 0x004fe20000000000 */
[----:B------:R-:W-:-:S07]  /*0170*/  FSETP.GEU.AND P1, PT, |R3|, 6.5827683646048100446e-37, PT ;  /* 0x036000000300780b */ /* 0x000fce0003f2e200 */
[----:B------:R-:W-:-:S08]  /*0180*/  DFMA R10, -R14, R8, R2 ;  /* 0x000000080e0a722b */ /* 0x000fd00000000102 */
[----:B------:R-:W-:-:S10]  /*0190*/  DFMA R4, R4, R10, R8 ;  /* 0x0000000a0404722b */ /* 0x000fd40000000008 */
[----:B------:R-:W-:-:S05]  /*01a0*/  FFMA R0, RZ, R15, R5 ;  /* 0x0000000fff007223 */ /* 0x000fca0000000005 */
[----:B------:R-:W-:-:S13]  /*01b0*/  FSETP.GT.AND P0, PT, |R0|, 1.469367938527859385e-39, PT ;  /* 0x001000000000780b */ /* 0x000fda0003f04200 */
[----:B------:R-:W-:Y:S05]  /*01c0*/  @P0 BRA P1, `(.L_x_34) ;  /* 0x0000000000200947 */ /* 0x000fea0000800000 */
[----:B------:R-:W-:Y:S01]  /*01d0*/  IMAD.MOV.U32 R8, RZ, RZ, R2 ;  /* 0x000000ffff087224 */ /* 0x000fe200078e0002 */
[----:B------:R-:W-:Y:S01]  /*01e0*/  MOV R0, 0x230 ;  /* 0x0000023000007802 */ /* 0x000fe20000000f00 */
[----:B------:R-:W-:Y:S02]  /*01f0*/  IMAD.MOV.U32 R9, RZ, RZ, R3 ;  /* 0x000000ffff097224 */ /* 0x000fe400078e0003 */
[----:B------:R-:W-:Y:S02]  /*0200*/  IMAD.MOV.U32 R10, RZ, RZ, R14 ;  /* 0x000000ffff0a7224 */ /* 0x000fe400078e000e */
[----:B------:R-:W-:-:S07]  /*0210*/  IMAD.MOV.U32 R11, RZ, RZ, R15 ;  /* 0x000000ffff0b7224 */ /* 0x000fce00078e000f */
[----:B------:R-:W-:Y:S05]  /*0220*/  CALL.REL.NOINC `($__internal_1_$__cuda_sm20_div_rn_f64_full) ;  /* 0x0000000800d87944 */ /* 0x000fea0003c00000 */
[----:B------:R-:W-:Y:S02]  /*0230*/  IMAD.MOV.U32 R4, RZ, RZ, R20 ;  /* 0x000000ffff047224 */ /* 0x000fe400078e0014 */
[----:B------:R-:W-:-:S07]  /*0240*/  IMAD.MOV.U32 R5, RZ, RZ, R21 ;  /* 0x000000ffff057224 */ /* 0x000fce00078e0015 */
.L_x_34:
[----:B------:R-:W-:Y:S05]  /*0250*/  BSYNC.RECONVERGENT B0 ;  /* 0x0000000000007941 */ /* 0x000fea0003800200 */
.L_x_33:
[----:B------:R-:W2:Y:S01]  /*0260*/  LD.E.64 R8, desc[UR8][R16.64+0x8] ;  /* 0x0000080810087980 */ /* 0x000ea2000c101b00 */
[----:B------:R-:W0:Y:S01]  /*0270*/  MUFU.RCP64H R3, R15 ;  /* 0x0000000f00037308 */ /* 0x000e220000001800 */
[----:B------:R-:W-:Y:S01]  /*0280*/  IMAD.MOV.U32 R2, RZ, RZ, 0x1 ;  /* 0x00000001ff027424 */ /* 0x000fe200078e00ff */
[----:B------:R-:W-:Y:S05]  /*0290*/  BSSY.RECONVERGENT B0, `(.L_x_35) ;  /* 0x0000013000007945 */ /* 0x000fea0003800200 */
[----:B0-----:R-:W-:-:S08]  /*02a0*/  DFMA R10, -R14, R2, 1 ;  /* 0x3ff000000e0a742b */ /* 0x001fd00000000102 */
[----:B------:R-:W-:-:S08]  /*02b0*/  DFMA R10, R10, R10, R10 ;  /* 0x0000000a0a0a722b */ /* 0x000fd0000000000a */
        /* <DEDUP_REMOVED lines=12> */
[----:B------:R-:W-:-:S07]  /*0380*/  IMAD.MOV.U32 R11, RZ, RZ, R15 ;  /* 0x000000ffff0b7224 */ /* 0x000fce00078e000f */
[----:B------:R-:W-:Y:S05]  /*0390*/  CALL.REL.NOINC `($__internal_1_$__cuda_sm20_div_rn_f64_full) ;  /* 0x00000008007c7944 */ /* 0x000fea0003c00000 */
[----:B------:R-:W-:Y:S02]  /*03a0*/  IMAD.MOV.U32 R2, RZ, RZ, R20 ;  /* 0x000000ffff027224 */ /* 0x000fe400078e0014 */
[----:B------:R-:W-:-:S07]  /*03b0*/  IMAD.MOV.U32 R3, RZ, RZ, R21 ;  /* 0x000000ffff037224 */ /* 0x000fce00078e0015 */
.L_x_36:
[----:B------:R-:W-:Y:S05]  /*03c0*/  BSYNC.RECONVERGENT B0 ;  /* 0x0000000000007941 */ /* 0x000fea0003800200 */
.L_x_35:
        /* <DEDUP_REMOVED lines=24> */
.L_x_38:
[----:B------:R-:W-:Y:S05]  /*0550*/  BSYNC.RECONVERGENT B0 ;  /* 0x0000000000007941 */ /* 0x000fea0003800200 */
.L_x_37:
[----:B------:R-:W-:Y:S01]  /*0560*/  SHFL.BFLY PT, R11, R5, 0x10, 0x1f ;  /* 0x0e001f00050b7f89 */ /* 0x000fe200000e0000 */
[----:B------:R-:W0:Y:S01]  /*0570*/  S2UR UR6, SR_CgaCtaId ;  /* 0x00000000000679c3 */ /* 0x000e220000008800 */
[----:B------:R-:W-:Y:S01]  /*0580*/  USHF.R.U32.HI UR5, URZ, 0x5, UR10 ;  /* 0x00000005ff057899 */ /* 0x000fe2000801160a */
[C---:B------:R-:W-:Y:S01]  /*0590*/  LOP3.LUT P1, RZ, R7.reuse, 0x1f, RZ, 0xc0, !PT ;  /* 0x0000001f07ff7812 */ /* 0x040fe2000782c0ff */
[----:B------:R-:W1:Y:S01]  /*05a0*/  SHFL.BFLY PT, R10, R4, 0x10, 0x1f ;  /* 0x0e001f00040a7f89 */ /* 0x000e6200000e0000 */
[----:B------:R-:W-:Y:S01]  /*05b0*/  UMOV UR4, 0x400 ;  /* 0x0000040000047882 */ /* 0x000fe20000000000 */
[C---:B------:R-:W-:Y:S02]  /*05c0*/  ISETP.GT.U32.AND P2, PT, R7.reuse, 0x1f, PT ;  /* 0x0000001f0700780c */ /* 0x040fe40003f44070 */
[----:B------:R-:W-:Y:S01]  /*05d0*/  SHFL.BFLY PT, R13, R3, 0x10, 0x1f ;  /* 0x0e001f00030d7f89 */ /* 0x000fe200000e0000 */
[----:B------:R-:W-:Y:S01]  /*05e0*/  ISETP.GE.U32.AND P0, PT, R7, UR5, PT ;  /* 0x0000000507007c0c */ /* 0x000fe2000bf06070 */
[----:B------:R-:W-:-:S02]  /*05f0*/  UIADD3 UR5, UPT, UPT, UR4, 0x100, URZ ;  /* 0x0000010004057890 */ /* 0x000fc4000fffe0ff */
[----:B------:R-:W2:Y:S01]  /*0600*/  SHFL.BFLY PT, R12, R2, 0x10, 0x1f ;  /* 0x0e001f00020c7f89 */ /* 0x000ea200000e0000 */
[----:B------:R-:W-:-:S03]  /*0610*/  ISETP.GT.U32.OR P0, PT, R7, 0x1f, !P0 ;  /* 0x0000001f0700780c */ /* 0x000fc60004704470 */
[----:B------:R-:W-:Y:S04]  /*0620*/  SHFL.BFLY PT, R17, R9, 0x10, 0x1f ;  /* 0x0e001f0009117f89 */ /* 0x000fe800000e0000 */
[----:B------:R-:W3:Y:S01]  /*0630*/  SHFL.BFLY PT, R16, R8, 0x10, 0x1f ;  /* 0x0e001f0008107f89 */ /* 0x000ee200000e0000 */
[----:B0-----:R-:W-:Y:S02]  /*0640*/  ULEA UR7, UR6, UR4, 0x18 ;  /* 0x0000000406077291 */ /* 0x001fe4000f8ec0ff */
[----:B------:R-:W-:Y:S01]  /*0650*/  UIADD3 UR4, UPT, UPT, UR4, 0x200, URZ ;  /* 0x0000020004047890 */ /* 0x000fe2000fffe0ff */
[----:B-1----:R-:W-:Y:S01]  /*0660*/  DADD R10, R10, R4 ;  /* 0x000000000a0a7229 */ /* 0x002fe20000000004 */
[----:B------:R-:W-:Y:S02]  /*0670*/  ULEA UR5, UR6, UR5, 0x18 ;  /* 0x0000000506057291 */ /* 0x000fe4000f8ec0ff */
[----:B------:R-:W-:Y:S01]  /*0680*/  ULEA UR4, UR6, UR4, 0x18 ;  /* 0x0000000406047291 */ /* 0x000fe2000f8ec0ff */
[----:B------:R-:W-:Y:S01]  /*0690*/  LEA R0, R7, UR7, 0x3 ;  /* 0x0000000707007c11 */ /* 0x000fe2000f8e18ff */
[----:B--2---:R-:W-:-:S04]  /*06a0*/  DADD R14, R12, R2 ;  /* 0x000000000c0e7229 */ /* 0x004fc80000000002 */
[----:B------:R-:W-:Y:S04]  /*06b0*/  @!P0 STS.64 [R0], RZ ;  /* 0x000000ff00008388 */ /* 0x000fe80000000a00 */
[----:B------:R-:W-:Y:S01]  /*06c0*/  SHFL.BFLY PT, R13, R11, 0x8, 0x1f ;  /* 0x0d001f000b0d7f89 */ /* 0x000fe200000e0000 */
[----:B---3--:R-:W-:-:S03]  /*06d0*/  DADD R18, R16, R8 ;  /* 0x0000000010127229 */ /* 0x008fc60000000008 */
[----:B------:R-:W0:Y:S04]  /*06e0*/  SHFL.BFLY PT, R12, R10, 0x8, 0x1f ;  /* 0x0d001f000a0c7f89 */ /* 0x000e2800000e0000 */
[----:B------:R-:W-:Y:S04]  /*06f0*/  SHFL.BFLY PT, R17, R15, 0x8, 0x1f ;  /* 0x0d001f000f117f89 */ /* 0x000fe800000e0000 */
[----:B------:R-:W1:Y:S04]  /*0700*/  SHFL.BFLY PT, R16, R14, 0x8, 0x1f ;  /* 0x0d001f000e107f89 */ /* 0x000e6800000e0000 */
[----:B------:R-:W-:Y:S04]  /*0710*/  SHFL.BFLY PT, R5, R19, 0x8, 0x1f ;  /* 0x0d001f0013057f89 */ /* 0x000fe800000e0000 */
[----:B------:R-:W2:Y:S01]  /*0720*/  SHFL.BFLY PT, R4, R18, 0x8, 0x1f ;  /* 0x0d001f0012047f89 */ /* 0x000ea200000e0000 */
[----:B0-----:R-:W-:-:S07]  /*0730*/  DADD R12, R10, R12 ;  /* 0x000000000a0c7229 */ /* 0x001fce000000000c */
[----:B------:R-:W-:Y:S01]  /*0740*/  SHFL.BFLY PT, R3, R13, 0x4, 0x1f ;  /* 0x0c801f000d037f89 */ /* 0x000fe200000e0000 */
[----:B-1----:R-:W-:-:S03]  /*0750*/  DADD R16, R14, R16 ;  /* 0x000000000e107229 */ /* 0x002fc60000000010 */
[----:B------:R-:W0:Y:S01]  /*0760*/  SHFL.BFLY PT, R2, R12, 0x4, 0x1f ;  /* 0x0c801f000c027f89 */ /* 0x000e2200000e0000 */
[----:B--2---:R-:W-:-:S03]  /*0770*/  DADD R20, R18, R4 ;  /* 0x0000000012147229 */ /* 0x004fc60000000004 */
[----:B------:R-:W-:Y:S04]  /*0780*/  SHFL.BFLY PT, R5, R17, 0x4, 0x1f ;  /* 0x0c801f0011057f89 */ /* 0x000fe800000e0000 */
[----:B------:R-:W1:Y:S04]  /*0790*/  SHFL.BFLY PT, R4, R16, 0x4, 0x1f ;  /* 0x0c801f0010047f89 */ /* 0x000e6800000e0000 */
[----:B------:R-:W-:Y:S04]  /*07a0*/  SHFL.BFLY PT, R9, R21, 0x4, 0x1f ;  /* 0x0c801f0015097f89 */ /* 0x000fe800000e0000 */
[----:B------:R-:W2:Y:S01]  /*07b0*/  SHFL.BFLY PT, R8, R20, 0x4, 0x1f ;  /* 0x0c801f0014087f89 */ /* 0x000ea200000e0000 */
[----:B0-----:R-:W-:-:S02]  /*07c0*/  DADD R2, R12, R2 ;  /* 0x000000000c027229 */ /* 0x001fc40000000002 */
[----:B-1----:R-:W-:-:S05]  /*07d0*/  DADD R10, R16, R4 ;  /* 0x00000000100a7229 */ /* 0x002fca0000000004 */
[----:B------:R-:W-:Y:S04]  /*07e0*/  SHFL.BFLY PT, R5, R3, 0x2, 0x1f ;  /* 0x0c401f0003057f89 */ /* 0x000fe800000e0000 */
        /* <DEDUP_REMOVED lines=15> */
[----:B0-----:R-:W-:Y:S01]  /*08e0*/  DADD R2, R4, R8 ;  /* 0x0000000004027229 */ /* 0x001fe20000000008 */
[----:B------:R-:W-:-:S02]  /*08f0*/  LEA R4, R7, UR5, 0x3 ;  /* 0x0000000507047c11 */ /* 0x000fc4000f8e18ff */
[C---:B------:R-:W-:Y:S02]  /*0900*/  LEA R8, R7.reuse, UR4, 0x3 ;  /* 0x0000000407087c11 */ /* 0x040fe4000f8e18ff */
[C---:B------:R-:W-:Y:S01]  /*0910*/  @!P1 LEA.HI R5, R7.reuse, UR7, RZ, 0x1e ;  /* 0x0000000707059c11 */ /* 0x040fe2000f8ff0ff */
[----:B------:R0:W-:Y:S01]  /*0920*/  @!P0 STS.64 [R4], RZ ;  /* 0x000000ff04008388 */ /* 0x0001e20000000a00 */
[----:B-1----:R-:W-:Y:S01]  /*0930*/  DADD R14, R12, R14 ;  /* 0x000000000c0e7229 */ /* 0x002fe2000000000e */
[C---:B------:R-:W-:Y:S02]  /*0940*/  @!P1 LEA.HI R9, R7.reuse, UR5, RZ, 0x1e ;  /* 0x0000000507099c11 */ /* 0x040fe4000f8ff0ff */
[----:B------:R-:W-:Y:S01]  /*0950*/  @!P1 LEA.HI R13, R7, UR4, RZ, 0x1e ;  /* 0x00000004070d9c11 */ /* 0x000fe2000f8ff0ff */
[----:B------:R0:W-:Y:S01]  /*0960*/  @!P0 STS.64 [R8], RZ ;  /* 0x000000ff08008388 */ /* 0x0001e20000000a00 */
[----:B--2---:R-:W-:-:S03]  /*0970*/  DADD R10, R16, R10 ;  /* 0x00000000100a7229 */ /* 0x004fc6000000000a */
[----:B------:R0:W-:Y:S04]  /*0980*/  @!P1 STS.64 [R5], R2 ;  /* 0x0000000205009388 */ /* 0x0001e80000000a00 */
[----:B------:R0:W-:Y:S04]  /*0990*/  @!P1 STS.64 [R9], R14 ;  /* 0x0000000e09009388 */ /* 0x0001e80000000a00 */
[----:B------:R0:W-:Y:S01]  /*09a0*/  @!P1 STS.64 [R13], R10 ;  /* 0x0000000a0d009388 */ /* 0x0001e20000000a00 */
[----:B------:R-:W-:Y:S06]  /*09b0*/  BAR.SYNC.DEFER_BLOCKING 0x0 ;  /* 0x0000000000007b1d */ /* 0x000fec0000010000 */
[----:B------:R-:W-:Y:S05]  /*09c0*/  @P2 EXIT ;  /* 0x000000000000294d */ /* 0x000fea0003800000 */
[----:B0-----:R-:W0:Y:S01]  /*09d0*/  LDS.64 R2, [R0] ;  /* 0x0000000000027984 */ /* 0x001e220000000a00 */
[----:B------:R-:W-:-:S03]  /*09e0*/  ISETP.NE.AND P0, PT, R7, RZ, PT ;  /* 0x000000ff0700720c */ /* 0x000fc60003f05270 */
[----:B------:R-:W1:Y:S04]  /*09f0*/  LDS.64 R4, [R4] ;  /* 0x0000000004047984 */ /* 0x000e680000000a00 */
[----:B------:R-:W2:Y:S04]  /*0a00*/  LDS.64 R8, [R8] ;  /* 0x0000000008087984 */ /* 0x000ea80000000a00 */
[----:B0-----:R-:W-:Y:S04]  /*0a10*/  SHFL.BFLY PT, R11, R3, 0x10, 0x1f ;  /* 0x0e001f00030b7f89 */ /* 0x001fe800000e0000 */
[----:B------:R-:W0:Y:S04]  /*0a20*/  SHFL.BFLY PT, R10, R2, 0x10, 0x1f ;  /* 0x0e001f00020a7f89 */ /* 0x000e2800000e0000 */
[----:B-1----:R-:W-:Y:S04]  /*0a30*/  SHFL.BFLY PT, R13, R5, 0x10, 0x1f ;  /* 0x0e001f00050d7f89 */ /* 0x002fe800000e0000 */
[----:B------:R-:W1:Y:S04]  /*0a40*/  SHFL.BFLY PT, R12, R4, 0x10, 0x1f ;  /* 0x0e001f00040c7f89 */ /* 0x000e6800000e0000 */
[----:B--2---:R-:W-:Y:S04]  /*0a50*/  SHFL.BFLY PT, R17, R9, 0x10, 0x1f ;  /* 0x0e001f0009117f89 */ /* 0x004fe800000e0000 */
        /* <DEDUP_REMOVED lines=11> */
[----:B-1----:R-:W-:-:S07]  /*0b10*/  DADD R16, R14, R16 ;  /* 0x000000000e107229 */ /* 0x002fce0000000010 */
[----:B------:R-:W-:Y:S01]  /*0b20*/  SHFL.BFLY PT, R9, R17, 0x4, 0x1f ;  /* 0x0c801f0011097f89 */ /* 0x000fe200000e0000 */
[----:B--2---:R-:W-:-:S03]  /*0b30*/  DADD R20, R18, R2 ;  /* 0x0000000012147229 */ /* 0x004fc60000000002 */
[----:B------:R-:W-:Y:S04]  /*0b40*/  SHFL.BFLY PT, R3, R13, 0x4, 0x1f ;  /* 0x0c801f000d037f89 */ /* 0x000fe800000e0000 */
[----:B------:R-:W0:Y:S04]  /*0b50*/  SHFL.BFLY PT, R2, R12, 0x4, 0x1f ;  /* 0x0c801f000c027f89 */ /* 0x000e2800000e0000 */
        /* <DEDUP_REMOVED lines=14> */
[----:B------:R0:W1:Y:S04]  /*0c40*/  SHFL.BFLY PT, R9, R3, 0x1, 0x1f ;  /* 0x0c201f0003097f89 */ /* 0x00006800000e0000 */
[----:B------:R0:W3:Y:S01]  /*0c50*/  SHFL.BFLY PT, R8, R2, 0x1, 0x1f ;  /* 0x0c201f0002087f89 */ /* 0x0000e200000e0000 */
[----:B--2---:R-:W-:-:S03]  /*0c60*/  DADD R16, R22, R14 ;  /* 0x0000000016107229 */ /* 0x004fc6000000000e */
[----:B------:R0:W2:Y:S04]  /*0c70*/  SHFL.BFLY PT, R15, R13, 0x1, 0x1f ;  /* 0x0c201f000d0f7f89 */ /* 0x0000a800000e0000 */
[----:B------:R0:W4:Y:S04]  /*0c80*/  SHFL.BFLY PT, R14, R12, 0x1, 0x1f ;  /* 0x0c201f000c0e7f89 */ /* 0x00012800000e0000 */
[----:B------:R0:W0:Y:S04]  /*0c90*/  SHFL.BFLY PT, R11, R17, 0x1, 0x1f ;  /* 0x0c201f00110b7f89 */ /* 0x00002800000e0000 */
[----:B------:R0:W0:Y:S01]  /*0ca0*/  SHFL.BFLY PT, R10, R16, 0x1, 0x1f ;  /* 0x0c201f00100a7f89 */ /* 0x00002200000e0000 */
[----:B------:R-:W-:Y:S05]  /*0cb0*/  @P0 EXIT ;  /* 0x000000000000094d */ /* 0x000fea0003800000 */
[----:B------:R-:W5:Y:S01]  /*0cc0*/  LDC.64 R18, c[0x0][0x388] ;  /* 0x0000e200ff127b82 */ /* 0x000f620000000a00 */
[----:B-1-3--:R-:W-:Y:S02]  /*0cd0*/  DADD R8, R2, R8 ;  /* 0x0000000002087229 */ /* 0x00afe40000000008 */
[----:B--2-4-:R-:W-:Y:S02]  /*0ce0*/  DADD R14, R12, R14 ;  /* 0x000000000c0e7229 */ /* 0x014fe4000000000e */
[----:B0-----:R-:W-:-:S03]  /*0cf0*/  DADD R10, R16, R10 ;  /* 0x00000000100a7229 */ /* 0x001fc6000000000a */
[----:B------:R-:W0:Y:S08]  /*0d00*/  LDC.64 R20, c[0x0][0x390] ;  /* 0x0000e400ff147b82 */ /* 0x000e300000000a00 */
[----:B------:R-:W1:Y:S01]  /*0d10*/  LDC.64 R4, c[0x0][0x398] ;  /* 0x0000e600ff047b82 */ /* 0x000e620000000a00 */
[----:B-----5:R-:W-:-:S05]  /*0d20*/  IMAD.WIDE.U32 R2, R6, 0x8, R18 ;  /* 0x0000000806027825 */ /* 0x020fca00078e0012 */
[----:B------:R-:W-:Y:S01]  /*0d30*/  STG.E.64 desc[UR8][R2.64], R8 ;  /* 0x0000000802007986 */ /* 0x000fe2000c101b08 */
[----:B0-----:R-:W-:-:S05]  /*0d40*/  IMAD.WIDE.U32 R12, R6, 0x8, R20 ;  /* 0x00000008060c7825 */ /* 0x001fca00078e0014 */
[----:B------:R-:W-:Y:S01]  /*0d50*/  STG.E.64 desc[UR8][R12.64], R14 ;  /* 0x0000000e0c007986 */ /* 0x000fe2000c101b08 */
[----:B-1----:R-:W-:-:S05]  /*0d60*/  IMAD.WIDE.U32 R4, R6, 0x8, R4 ;  /* 0x0000000806047825 */ /* 0x002fca00078e0004 */
[----:B------:R-:W-:Y:S01]  /*0d70*/  STG.E.64 desc[UR8][R4.64], R10 ;  /* 0x0000000a04007986 */ /* 0x000fe2000c101b08 */
[----:B------:R-:W-:Y:S05]  /*0d80*/  EXIT ;  /* 0x000000000000794d */ /* 0x000fea0003800000 */
        .weak           $__internal_1_$__cuda_sm20_div_rn_f64_full
        .type           $__internal_1_$__cuda_sm20_div_rn_f64_full,@function
        .size           $__internal_1_$__cuda_sm20_div_rn_f64_full,(.L_x_52 - $__internal_1_$__cuda_sm20_div_rn_f64_full)
$__internal_1_$__cuda_sm20_div_rn_f64_full:
[C---:B------:R-:W-:Y:S01]  /*0d90*/  FSETP.GEU.AND P0, PT, |R11|.reuse, 1.469367938527859385e-39, PT ;  /* 0x001000000b00780b */ /* 0x040fe20003f0e200 */
[----:B------:R-:W-:Y:S01]  /*0da0*/  IMAD.MOV.U32 R18, RZ, RZ, 0x1 ;  /* 0x00000001ff127424 */ /* 0x000fe200078e00ff */
[----:B------:R-:W-:Y:S01]  /*0db0*/  LOP3.LUT R12, R11, 0x800fffff, RZ, 0xc0, !PT ;  /* 0x800fffff0b0c7812 */ /* 0x000fe200078ec0ff */
[----:B------:R-:W-:Y:S01]  /*0dc0*/  IMAD.MOV.U32 R27, RZ, RZ, 0x1ca00000 ;  /* 0x1ca00000ff1b7424 */ /* 0x000fe200078e00ff */
[C---:B------:R-:W-:Y:S01]  /*0dd0*/  FSETP.GEU.AND P2, PT, |R9|.reuse, 1.469367938527859385e-39, PT ;  /* 0x001000000900780b */ /* 0x040fe20003f4e200 */
[----:B------:R-:W-:Y:S01]  /*0de0*/  BSSY.RECONVERGENT B1, `(.L_x_39) ;  /* 0x0000052000017945 */ /* 0x000fe20003800200 */
[----:B------:R-:W-:Y:S01]  /*0df0*/  LOP3.LUT R13, R12, 0x3ff00000, RZ, 0xfc, !PT ;  /* 0x3ff000000c0d7812 */ /* 0x000fe200078efcff */
[----:B------:R-:W-:Y:S01]  /*0e00*/  IMAD.MOV.U32 R12, RZ, RZ, R10 ;  /* 0x000000ffff0c7224 */ /* 0x000fe200078e000a */
[----:B------:R-:W-:Y:S02]  /*0e10*/  LOP3.LUT R26, R9, 0x7ff00000, RZ, 0xc0, !PT ;  /* 0x7ff00000091a7812 */ /* 0x000fe400078ec0ff */
[----:B------:R-:W-:-:S03]  /*0e20*/  LOP3.LUT R29, R11, 0x7ff00000, RZ, 0xc0, !PT ;  /* 0x7ff000000b1d7812 */ /* 0x000fc600078ec0ff */
[----:B------:R-:W-:Y:S01]  /*0e30*/  @!P0 DMUL R12, R10, 8.98846567431157953865e+307 ;  /* 0x7fe000000a0c8828 */ /* 0x000fe20000000000 */
[----:B------:R-:W-:-:S03]  /*0e40*/  ISETP.GE.U32.AND P1, PT, R26, R29, PT ;  /* 0x0000001d1a00720c */ /* 0x000fc60003f26070 */
[----:B------:R-:W-:Y:S02]  /*0e50*/  @!P2 LOP3.LUT R21, R11, 0x7ff00000, RZ, 0xc0, !PT ;  /* 0x7ff000000b15a812 */ /* 0x000fe400078ec0ff */
[----:B------:R-:W0:Y:S02]  /*0e60*/  MUFU.RCP64H R19, R13 ;  /* 0x0000000d00137308 */ /* 0x000e240000001800 */
[----:B------:R-:W-:Y:S02]  /*0e70*/  @!P2 ISETP.GE.U32.AND P3, PT, R26, R21, PT ;  /* 0x000000151a00a20c */ /* 0x000fe40003f66070 */
[----:B------:R-:W-:Y:S02]  /*0e80*/  @!P0 LOP3.LUT R29, R13, 0x7ff00000, RZ, 0xc0, !PT ;  /* 0x7ff000000d1d8812 */ /* 0x000fe400078ec0ff */
[----:B------:R-:W-:-:S04]  /*0e90*/  @!P2 SEL R21, R27, 0x63400000, !P3 ;  /* 0x634000001b15a807 */ /* 0x000fc80005800000 */
[----:B------:R-:W-:-:S04]  /*0ea0*/  @!P2 LOP3.LUT R24, R21, 0x80000000, R9, 0xf8, !PT ;  /* 0x800000001518a812 */ /* 0x000fc800078ef809 */
[----:B------:R-:W-:Y:S01]  /*0eb0*/  @!P2 LOP3.LUT R25, R24, 0x100000, RZ, 0xfc, !PT ;  /* 0x001000001819a812 */ /* 0x000fe200078efcff */
[----:B------:R-:W-:Y:S01]  /*0ec0*/  @!P2 IMAD.MOV.U32 R24, RZ, RZ, RZ ;  /* 0x000000ffff18a224 */ /* 0x000fe200078e00ff */
[----:B0-----:R-:W-:-:S08]  /*0ed0*/  DFMA R22, R18, -R12, 1 ;  /* 0x3ff000001216742b */ /* 0x001fd0000000080c */
[----:B------:R-:W-:-:S08]  /*0ee0*/  DFMA R22, R22, R22, R22 ;  /* 0x000000161616722b */ /* 0x000fd00000000016 */
[----:B------:R-:W-:Y:S01]  /*0ef0*/  DFMA R22, R18, R22, R18 ;  /* 0x000000161216722b */ /* 0x000fe20000000012 */
[----:B------:R-:W-:Y:S01]  /*0f00*/  SEL R19, R27, 0x63400000, !P1 ;  /* 0x634000001b137807 */ /* 0x000fe20004800000 */
[----:B------:R-:W-:-:S03]  /*0f10*/  IMAD.MOV.U32 R18, RZ, RZ, R8 ;  /* 0x000000ffff127224 */ /* 0x000fc600078e0008 */
[----:B------:R-:W-:-:S03]  /*0f20*/  LOP3.LUT R19, R19, 0x800fffff, R9, 0xf8, !PT ;  /* 0x800fffff13137812 */ /* 0x000fc600078ef809 */
[----:B------:R-:W-:-:S03]  /*0f30*/  DFMA R20, R22, -R12, 1 ;  /* 0x3ff000001614742b */ /* 0x000fc6000000080c */
[----:B------:R-:W-:-:S05]  /*0f40*/  @!P2 DFMA R18, R18, 2, -R24 ;  /* 0x400000001212a82b */ /* 0x000fca0000000818 */
[----:B------:R-:W-:-:S08]  /*0f50*/  DFMA R20, R22, R20, R22 ;  /* 0x000000141614722b */ /* 0x000fd00000000016 */
[----:B------:R-:W-:-:S08]  /*0f60*/  DMUL R22, R20, R18 ;  /* 0x0000001214167228 */ /* 0x000fd00000000000 */
[----:B------:R-:W-:-:S08]  /*0f70*/  DFMA R24, R22, -R12, R18 ;  /* 0x8000000c1618722b */ /* 0x000fd00000000012 */
[----:B------:R-:W-:Y:S01]  /*0f80*/  DFMA R24, R20, R24, R22 ;  /* 0x000000181418722b */ /* 0x000fe20000000016 */
[----:B------:R-:W-:Y:S01]  /*0f90*/  IMAD.MOV.U32 R22, RZ, RZ, R26 ;  /* 0x000000ffff167224 */ /* 0x000fe200078e001a */
[----:B------:R-:W-:Y:S01]  /*0fa0*/  @!P2 LOP3.LUT R22, R19, 0x7ff00000, RZ, 0xc0, !PT ;  /* 0x7ff000001316a812 */ /* 0x000fe200078ec0ff */
[----:B------:R-:W-:-:S04]  /*0fb0*/  VIADD R21, R29, 0xffffffff ;  /* 0xffffffff1d157836 */ /* 0x000fc80000000000 */
[----:B------:R-:W-:-:S05]  /*0fc0*/  VIADD R20, R22, 0xffffffff ;  /* 0xffffffff16147836 */ /* 0x000fca0000000000 */
[----:B------:R-:W-:-:S04]  /*0fd0*/  ISETP.GT.U32.AND P0, PT, R20, 0x7feffffe, PT ;  /* 0x7feffffe1400780c */ /* 0x000fc80003f04070 */
[----:B------:R-:W-:-:S13]  /*0fe0*/  ISETP.GT.U32.OR P0, PT, R21, 0x7feffffe, P0 ;  /* 0x7feffffe1500780c */ /* 0x000fda0000704470 */
        /* <DEDUP_REMOVED lines=12> */
[----:B------:R-:W-:-:S06]  /*10b0*/  DFMA R12, R24, -R12, R18 ;  /* 0x8000000c180c722b */ /* 0x000fcc0000000012 */
[----:B------:R-:W-:-:S04]  /*10c0*/  IMAD.MOV.U32 R12, RZ, RZ, RZ ;  /* 0x000000ffff0c7224 */ /* 0x000fc800078e00ff */
        /* <DEDUP_REMOVED lines=14> */
.L_x_40:
        /* <DEDUP_REMOVED lines=16> */
.L_x_43:
[----:B------:R-:W-:Y:S01]  /*12b0*/  LOP3.LUT R21, R11, 0x80000, RZ, 0xfc, !PT ;  /* 0x000800000b157812 */ /* 0x000fe200078efcff */
[----:B------:R-:W-:Y:S01]  /*12c0*/  IMAD.MOV.U32 R20, RZ, RZ, R10 ;  /* 0x000000ffff147224 */ /* 0x000fe200078e000a */
[----:B------:R-:W-:Y:S06]  /*12d0*/  BRA `(.L_x_41) ;  /* 0x0000000000087947 */ /* 0x000fec0003800000 */
.L_x_42:
[----:B------:R-:W-:Y:S01]  /*12e0*/  LOP3.LUT R21, R9, 0x80000, RZ, 0xfc, !PT ;  /* 0x0008000009157812 */ /* 0x000fe200078efcff */
[----:B------:R-:W-:-:S07]  /*12f0*/  IMAD.MOV.U32 R20, RZ, RZ, R8 ;  /* 0x000000ffff147224 */ /* 0x000fce00078e0008 */
.L_x_41:
[----:B------:R-:W-:Y:S05]  /*1300*/  BSYNC.RECONVERGENT B1 ;  /* 0x0000000000017941 */ /* 0x000fea0003800200 */
.L_x_39:
[----:B------:R-:W-:Y:S02]  /*1310*/  IMAD.MOV.U32 R8, RZ, RZ, R0 ;  /* 0x000000ffff087224 */ /* 0x000fe400078e0000 */
[----:B------:R-:W-:-:S04]  /*1320*/  IMAD.MOV.U32 R9, RZ, RZ, 0x0 ;  /* 0x00000000ff097424 */ /* 0x000fc800078e00ff */
[----:B------:R-:W-:Y:S05]  /*1330*/  RET.REL.NODEC R8 `(_Z16calculate_centerPPdS_S_S_i) ;  /* 0xffffffec08307950 */ /* 0x000fea0003c3ffff */
.L_x_44:
        /* <DEDUP_REMOVED lines=12> */
.L_x_52:


//--------------------- .text._Z10Init_new_QPPdS0_S0_i --------------------------
	.section	.text._Z10Init_new_QPPdS0_S0_i,"ax",@progbits
	.align	128
        .global         _Z10Init_new_QPPdS0_S0_i
        .type           _Z10Init_new_QPPdS0_S0_i,@function
        .size           _Z10Init_new_QPPdS0_S0_i,(.L_x_59 - _Z10Init_new_QPPdS0_S0_i)
        .other          _Z10Init_new_QPPdS0_S0_i,@"STO_CUDA_ENTRY STV_DEFAULT"
_Z10Init_new_QPPdS0_S0_i:
.text._Z10Init_new_QPPdS0_S0_i:
        /* <DEDUP_REMOVED lines=11> */
[----:B0-----:R-:W-:-:S06]  /*00b0*/  IMAD.WIDE R10, R0, 0x8, R10 ;  /* 0x00000008000a7825 */ /* 0x001fcc00078e020a */
[----:B-1----:R-:W3:Y:S04]  /*00c0*/  LDG.E.64 R10, desc[UR8][R10.64] ;  /* 0x000000080a0a7981 */ /* 0x002ee8000c1e1b00 */
[----:B--2---:R-:W2:Y:S04]  /*00d0*/  LDG.E.64 R12, desc[UR8][R12.64] ;  /* 0x000000080c0c7981 */ /* 0x004ea8000c1e1b00 */
[----:B---3--:R-:W3:Y:S04]  /*00e0*/  LDG.E.64 R4, desc[UR8][R10.64+0x8] ;  /* 0x000008080a047981 */ /* 0x008ee8000c1e1b00 */
[----:B--2---:R-:W3:Y:S04]  /*00f0*/  LDG.E.64 R14, desc[UR8][R12.64+0x8] ;  /* 0x000008080c0e7981 */ /* 0x004ee8000c1e1b00 */
[----:B------:R-:W2:Y:S04]  /*0100*/  LDG.E.64 R2, desc[UR8][R12.64] ;  /* 0x000000080c027981 */ /* 0x000ea8000c1e1b00 */
[----:B------:R-:W2:Y:S04]  /*0110*/  LDG.E.64 R6, desc[UR8][R10.64] ;  /* 0x000000080a067981 */ /* 0x000ea8000c1e1b00 */
[----:B------:R-:W4:Y:S04]  /*0120*/  LDG.E.64 R18, desc[UR8][R12.64+0x10] ;  /* 0x000010080c127981 */ /* 0x000f28000c1e1b00 */
[----:B------:R-:W4:Y:S01]  /*0130*/  LDG.E.64 R8, desc[UR8][R10.64+0x10] ;  /* 0x000010080a087981 */ /* 0x000f22000c1e1b00 */
[----:B------:R-:W-:Y:S01]  /*0140*/  UISETP.GE.AND UP0, UPT, UR10, 0x1, UPT ;  /* 0x000000010a00788c */ /* 0x000fe2000bf06270 */
[----:B------:R-:W-:Y:S01]  /*0150*/  CS2R R26, SRZ ;  /* 0x00000000001a7805 */ /* 0x000fe2000001ff00 */
[----:B---3--:R-:W-:-:S02]  /*0160*/  DADD R16, R4, -R14 ;  /* 0x0000000004107229 */ /* 0x008fc4000000080e */
[----:B--2---:R-:W-:-:S06]  /*0170*/  DADD R14, R6, -R2 ;  /* 0x00000000060e7229 */ /* 0x004fcc0000000802 */
[----:B------:R-:W-:Y:S02]  /*0180*/  DMUL R16, R16, R16 ;  /* 0x0000001010107228 */ /* 0x000fe40000000000 */
[----:B----4-:R-:W-:-:S06]  /*0190*/  DADD R18, R8, -R18 ;  /* 0x0000000008127229 */ /* 0x010fcc0000000812 */
[----:B------:R-:W-:-:S08]  /*01a0*/  DFMA R16, R14, R14, R16 ;  /* 0x0000000e0e10722b */ /* 0x000fd00000000010 */
[----:B------:R-:W-:Y:S01]  /*01b0*/  DFMA R16, R18, R18, R16 ;  /* 0x000000121210722b */ /* 0x000fe20000000010 */
[----:B------:R-:W-:Y:S10]  /*01c0*/  BRA.U !UP0, `(.L_x_45) ;  /* 0x0000000908107547 */ /* 0x000ff4000b800000 */
[----:B------:R-:W-:Y:S01]  /*01d0*/  UISETP.GE.U32.AND UP1, UPT, UR10, 0x4, UPT ;  /* 0x000000040a00788c */ /* 0x000fe2000bf26070 */
[----:B------:R-:W-:Y:S01]  /*01e0*/  IMAD.MOV.U32 R3, RZ, RZ, RZ ;  /* 0x000000ffff037224 */ /* 0x000fe200078e00ff */
[----:B------:R-:W-:Y:S01]  /*01f0*/  ULOP3.LUT UR6, UR10, 0x3, URZ, 0xc0, !UPT ;  /* 0x000000030a067892 */ /* 0x000fe2000f8ec0ff */
[----:B------:R-:W-:-:S03]  /*0200*/  IMAD.MOV.U32 R26, RZ, RZ, RZ ;  /* 0x000000ffff1a7224 */ /* 0x000fc600078e00ff */
[----:B------:R-:W-:-:S03]  /*0210*/  UISETP.NE.AND UP0, UPT, UR6, URZ, UPT ;  /* 0x000000ff0600728c */ /* 0x000fc6000bf05270 */
[----:B------:R-:W-:Y:S08]  /*0220*/  BRA.U !UP1, `(.L_x_46) ;  /* 0x0000000509187547 */ /* 0x000ff0000b800000 */
[----:B------:R-:W0:Y:S01]  /*0230*/  LDCU.64 UR4, c[0x0][0x388] ;  /* 0x00007100ff0477ac */ /* 0x000e220008000a00 */
[----:B------:R-:W-:Y:S02]  /*0240*/  IMAD.MOV.U32 R2, RZ, RZ, RZ ;  /* 0x000000ffff027224 */ /* 0x000fe400078e00ff */
[----:B------:R-:W-:Y:S01]  /*0250*/  IMAD.MOV.U32 R26, RZ, RZ, RZ ;  /* 0x000000ffff1a7224 */ /* 0x000fe200078e00ff */
[----:B------:R-:W-:-:S06]  /*0260*/  ULOP3.LUT UR7, UR10, 0x7ffffffc, URZ, 0xc0, !UPT ;  /* 0x7ffffffc0a077892 */ /* 0x000fcc000f8ec0ff */
[----:B------:R-:W-:Y:S01]  /*0270*/  IMAD.U32 R3, RZ, RZ, UR7 ;  /* 0x00000007ff037e24 */ /* 0x000fe2000f8e00ff */
[----:B0-----:R-:W-:-:S04]  /*0280*/  UIADD3 UR4, UP1, UPT, UR4, 0x10, URZ ;  /* 0x0000001004047890 */ /* 0x001fc8000ff3e0ff */
[----:B------:R-:W-:Y:S02]  /*0290*/  UIADD3.X UR5, UPT, UPT, URZ, UR5, URZ, UP1, !UPT ;  /* 0x00000005ff057290 */ /* 0x000fe40008ffe4ff */
[----:B------:R-:W-:-:S04]  /*02a0*/  IMAD.U32 R10, RZ, RZ, UR4 ;  /* 0x00000004ff0a7e24 */ /* 0x000fc8000f8e00ff */
[----:B------:R-:W-:-:S07]  /*02b0*/  IMAD.U32 R11, RZ, RZ, UR5 ;  /* 0x00000005ff0b7e24 */ /* 0x000fce000f8e00ff */
.L_x_47:
[----:B------:R-:W2:Y:S04]  /*02c0*/  LDG.E.64 R18, desc[UR8][R10.64+-0x10] ;  /* 0xfffff0080a127981 */ /* 0x000ea8000c1e1b00 */
[----:B------:R-:W3:Y:S04]  /*02d0*/  LDG.E.64 R28, desc[UR8][R10.64+-0x8] ;  /* 0xfffff8080a1c7981 */ /* 0x000ee8000c1e1b00 */
[----:B------:R-:W4:Y:S04]  /*02e0*/  LDG.E.64 R20, desc[UR8][R10.64] ;  /* 0x000000080a147981 */ /* 0x000f28000c1e1b00 */
[----:B--2---:R-:W2:Y:S04]  /*02f0*/  LDG.E.64 R12, desc[UR8][R18.64+0x8] ;  /* 0x00000808120c7981 */ /* 0x004ea8000c1e1b00 */
[----:B------:R-:W5:Y:S04]  /*0300*/  LDG.E.64 R22, desc[UR8][R18.64] ;  /* 0x0000000812167981 */ /* 0x000f68000c1e1b00 */
[----:B------:R-:W4:Y:S04]  /*0310*/  LDG.E.64 R14, desc[UR8][R18.64+0x10] ;  /* 0x00001008120e7981 */ /* 0x000f28000c1e1b00 */
[----:B---3--:R-:W3:Y:S04]  /*0320*/  LDG.E.64 R24, desc[UR8][R28.64] ;  /* 0x000000081c187981 */ /* 0x008ee8000c1e1b00 */
[----:B------:R-:W3:Y:S01]  /*0330*/  LDG.E.64 R18, desc[UR8][R28.64+0x8] ;  /* 0x000008081c127981 */ /* 0x000ee2000c1e1b00 */
[----:B--2---:R-:W-:-:S02]  /*0340*/  DADD R12, R4, -R12 ;  /* 0x00000000040c7229 */ /* 0x004fc4000000080c */
[----:B-----5:R-:W-:-:S06]  /*0350*/  DADD R22, R6, -R22 ;  /* 0x0000000006167229 */ /* 0x020fcc0000000816 */
[----:B------:R-:W-:Y:S02]  /*0360*/  DMUL R12, R12, R12 ;  /* 0x0000000c0c0c7228 */ /* 0x000fe40000000000 */
[----:B----4-:R-:W-:-:S06]  /*0370*/  DADD R14, R8, -R14 ;  /* 0x00000000080e7229 */ /* 0x010fcc000000080e */
[----:B------:R-:W-:Y:S01]  /*0380*/  DFMA R12, R22, R22, R12 ;  /* 0x00000016160c722b */ /* 0x000fe2000000000c */
[----:B------:R-:W2:Y:S07]  /*0390*/  LDG.E.64 R22, desc[UR8][R20.64] ;  /* 0x0000000814167981 */ /* 0x000eae000c1e1b00 */
[----:B------:R-:W-:Y:S01]  /*03a0*/  DFMA R12, R14, R14, R12 ;  /* 0x0000000e0e0c722b */ /* 0x000fe2000000000c */
[----:B------:R-:W4:Y:S07]  /*03b0*/  LDG.E.64 R14, desc[UR8][R28.64+0x10] ;  /* 0x000010081c0e7981 */ /* 0x000f2e000c1e1b00 */
[----:B------:R-:W-:Y:S01]  /*03c0*/  DSETP.GEU.AND P1, PT, R12, R16, PT ;  /* 0x000000100c00722a */ /* 0x000fe20003f2e000 */
[----:B------:R-:W5:Y:S05]  /*03d0*/  LDG.E.64 R28, desc[UR8][R10.64+0x8] ;  /* 0x000008080a1c7981 */ /* 0x000f6a000c1e1b00 */
[----:B------:R-:W-:-:S02]  /*03e0*/  FSEL R12, R12, R16, !P1 ;  /* 0x000000100c0c7208 */ /* 0x000fc40004800000 */
[----:B------:R-:W-:Y:S02]  /*03f0*/  FSEL R13, R13, R17, !P1 ;  /* 0x000000110d0d7208 */ /* 0x000fe40004800000 */
[----:B------:R-:W5:Y:S01]  /*0400*/  LDG.E.64 R16, desc[UR8][R20.64+0x8] ;  /* 0x0000080814107981 */ /* 0x000f62000c1e1b00 */
[----:B---3--:R-:W-:Y:S02]  /*0410*/  DADD R18, R4, -R18 ;  /* 0x0000000004127229 */ /* 0x008fe40000000812 */
[----:B------:R-:W-:-:S06]  /*0420*/  DADD R24, R6, -R24 ;  /* 0x0000000006187229 */ /* 0x000fcc0000000818 */
[----:B------:R-:W-:Y:S01]  /*0430*/  DMUL R18, R18, R18 ;  /* 0x0000001212127228 */ /* 0x000fe20000000000 */
[----:B------:R-:W3:Y:S07]  /*0440*/  LDG.E.64 R20, desc[UR8][R20.64+0x10] ;  /* 0x0000100814147981 */ /* 0x000eee000c1e1b00 */
[----:B------:R-:W-:Y:S02]  /*0450*/  DFMA R18, R24, R24, R18 ;  /* 0x000000181812722b */ /* 0x000fe40000000012 */
[----:B--2---:R-:W-:-:S02]  /*0460*/  DADD R22, R6, -R22 ;  /* 0x0000000006167229 */ /* 0x004fc40000000816 */
[----:B----4-:R-:W-:Y:S01]  /*0470*/  DADD R14, R8, -R14 ;  /* 0x00000000080e7229 */ /* 0x010fe2000000080e */
[----:B-----5:R-:W2:Y:S01]  /*0480*/  LDG.E.64 R24, desc[UR8][R28.64+0x8] ;  /* 0x000008081c187981 */ /* 0x020ea2000c1e1b00 */
[----:B------:R-:W-:-:S06]  /*0490*/  DADD R16, R4, -R16 ;  /* 0x0000000004107229 */ /* 0x000fcc0000000810 */
[----:B------:R-:W-:Y:S01]  /*04a0*/  DFMA R14, R14, R14, R18 ;  /* 0x0000000e0e0e722b */ /* 0x000fe20000000012 */
[----:B------:R-:W4:Y:S01]  /*04b0*/  LDG.E.64 R18, desc[UR8][R28.64] ;  /* 0x000000081c127981 */ /* 0x000f22000c1e1b00 */
[----:B------:R-:W-:-:S08]  /*04c0*/  DMUL R16, R16, R16 ;  /* 0x0000001010107228 */ /* 0x000fd00000000000 */
[----:B------:R-:W-:Y:S02]  /*04d0*/  DFMA R22, R22, R22, R16 ;  /* 0x000000161616722b */ /* 0x000fe40000000010 */
[----:B------:R-:W5:Y:S01]  /*04e0*/  LDG.E.64 R16, desc[UR8][R28.64+0x10] ;  /* 0x000010081c107981 */ /* 0x000f62000c1e1b00 */
[----:B---3--:R-:W-:Y:S02]  /*04f0*/  DADD R20, R8, -R20 ;  /* 0x0000000008147229 */ /* 0x008fe40000000814 */
[----:B------:R-:W-:-:S06]  /*0500*/  DSETP.GEU.AND P2, PT, R14, R12, PT ;  /* 0x0000000c0e00722a */ /* 0x000fcc0003f4e000 */
[----:B------:R-:W-:Y:S01]  /*0510*/  DFMA R22, R20, R20, R22 ;  /* 0x000000141416722b */ /* 0x000fe20000000016 */
[----:B------:R-:W-:Y:S02]  /*0520*/  FSEL R12, R14, R12, !P2 ;  /* 0x0000000c0e0c7208 */ /* 0x000fe40005000000 */
[----:B------:R-:W-:-:S06]  /*0530*/  FSEL R13, R15, R13, !P2 ;  /* 0x0000000d0f0d7208 */ /* 0x000fcc0005000000 */
[----:B------:R-:W-:-:S06]  /*0540*/  DSETP.GEU.AND P3, PT, R22, R12, PT ;  /* 0x0000000c1600722a */ /* 0x000fcc0003f6e000 */
[----:B------:R-:W-:Y:S02]  /*0550*/  FSEL R12, R22, R12, !P3 ;  /* 0x0000000c160c7208 */ /* 0x000fe40005800000 */
[----:B------:R-:W-:Y:S02]  /*0560*/  FSEL R13, R23, R13, !P3 ;  /* 0x0000000d170d7208 */ /* 0x000fe40005800000 */
[C---:B------:R-:W-:Y:S01]  /*0570*/  SEL R26, R2.reuse, R26, !P1 ;  /* 0x0000001a021a7207 */ /* 0x040fe20004800000 */
[----:B------:R-:W-:-:S03]  /*0580*/  @!P2 VIADD R26, R2, 0x1 ;  /* 0x00000001021aa836 */ /* 0x000fc60000000000 */
[----:B------:R-:W-:Y:S01]  /*0590*/  @!P3 VIADD R26, R2, 0x2 ;  /* 0x00000002021ab836 */ /* 0x000fe20000000000 */
[----:B------:R-:W-:-:S05]  /*05a0*/  IADD3 R10, P2, PT, R10, 0x20, RZ ;  /* 0x000000200a0a7810 */ /* 0x000fca0007f5e0ff */
[----:B------:R-:W-:Y:S01]  /*05b0*/  IMAD.X R11, RZ, RZ, R11, P2 ;  /* 0x000000ffff0b7224 */ /* 0x000fe200010e060b */
[----:B--2---:R-:W-:-:S08]  /*05c0*/  DADD R24, R4, -R24 ;  /* 0x0000000004187229 */ /* 0x004fd00000000818 */
[----:B------:R-:W-:Y:S02]  /*05d0*/  DMUL R24, R24, R24 ;  /* 0x0000001818187228 */ /* 0x000fe40000000000 */
[----:B----4-:R-:W-:-:S08]  /*05e0*/  DADD R18, R6, -R18 ;  /* 0x0000000006127229 */ /* 0x010fd00000000812 */
[----:B------:R-:W-:Y:S02]  /*05f0*/  DFMA R14, R18, R18, R24 ;  /* 0x00000012120e722b */ /* 0x000fe40000000018 */
[----:B-----5:R-:W-:-:S08]  /*0600*/  DADD R16, R8, -R16 ;  /* 0x0000000008107229 */ /* 0x020fd00000000810 */
[----:B------:R-:W-:-:S08]  /*0610*/  DFMA R14, R16, R16, R14 ;  /* 0x00000010100e722b */ /* 0x000fd0000000000e */
[----:B------:R-:W-:-:S14]  /*0620*/  DSETP.GEU.AND P0, PT, R14, R12, PT ;  /* 0x0000000c0e00722a */ /* 0x000fdc0003f0e000 */
[C---:B------:R-:W-:Y:S02]  /*0630*/  @!P0 VIADD R26, R2.reuse, 0x3 ;  /* 0x00000003021a8836 */ /* 0x040fe40000000000 */
[----:B------:R-:W-:-:S05]  /*0640*/  VIADD R2, R2, 0x4 ;  /* 0x0000000402027836 */ /* 0x000fca0000000000 */
[----:B------:R-:W-:Y:S02]  /*0650*/  ISETP.NE.AND P1, PT, R2, R3, PT ;  /* 0x000000030200720c */ /* 0x000fe40003f25270 */
[----:B------:R-:W-:Y:S02]  /*0660*/  FSEL R16, R14, R12, !P0 ;  /* 0x0000000c0e107208 */ /* 0x000fe40004000000 */
[----:B------:R-:W-:-:S09]  /*0670*/  FSEL R17, R15, R13, !P0 ;  /* 0x0000000d0f117208 */ /* 0x000fd20004000000 */
[----:B------:R-:W-:Y:S05]  /*0680*/  @P1 BRA `(.L_x_47) ;  /* 0xfffffffc000c1947 */ /* 0x000fea000383ffff */
.L_x_46:
[----:B------:R-:W-:Y:S05]  /*0690*/  BRA.U !UP0, `(.L_x_48) ;  /* 0x0000000108c87547 */ /* 0x000fea000b800000 */
[----:B------:R-:W-:Y:S02]  /*06a0*/  UISETP.NE.AND UP0, UPT, UR6, 0x1, UPT ;  /* 0x000000010600788c */ /* 0x000fe4000bf05270 */
[----:B------:R-:W-:-:S04]  /*06b0*/  ULOP3.LUT UR4, UR10, 0x1, URZ, 0xc0, !UPT ;  /* 0x000000010a047892 */ /* 0x000fc8000f8ec0ff */
[----:B------:R-:W-:-:S03]  /*06c0*/  UISETP.NE.U32.AND UP1, UPT, UR4, 0x1, UPT ;  /* 0x000000010400788c */ /* 0x000fc6000bf25070 */
[----:B------:R-:W-:Y:S08]  /*06d0*/  BRA.U !UP0, `(.L_x_49) ;  /* 0x00000001087c7547 */ /* 0x000ff0000b800000 */
[----:B------:R-:W0:Y:S02]  /*06e0*/  LDC.64 R24, c[0x0][0x388] ;  /* 0x0000e200ff187b82 */ /* 0x000e240000000a00 */
[----:B0-----:R-:W-:-:S05]  /*06f0*/  IMAD.WIDE.U32 R24, R3, 0x8, R24 ;  /* 0x0000000803187825 */ /* 0x001fca00078e0018 */
[----:B------:R-:W2:Y:S04]  /*0700*/  LDG.E.64 R28, desc[UR8][R24.64] ;  /* 0x00000008181c7981 */ /* 0x000ea8000c1e1b00 */
[----:B------:R-:W3:Y:S04]  /*0710*/  LDG.E.64 R24, desc[UR8][R24.64+0x8] ;  /* 0x0000080818187981 */ /* 0x000ee8000c1e1b00 */
[----:B--2---:R-:W2:Y:S04]  /*0720*/  LDG.E.64 R22, desc[UR8][R28.64+0x8] ;  /* 0x000008081c167981 */ /* 0x004ea8000c1e1b00 */
[----:B------:R-:W4:Y:S04]  /*0730*/  LDG.E.64 R20, desc[UR8][R28.64] ;  /* 0x000000081c147981 */ /* 0x000f28000c1e1b00 */
[----:B------:R-:W5:Y:S04]  /*0740*/  LDG.E.64 R10, desc[UR8][R28.64+0x10] ;  /* 0x000010081c0a7981 */ /* 0x000f68000c1e1b00 */
[----:B---3--:R-:W3:Y:S04]  /*0750*/  LDG.E.64 R18, desc[UR8][R24.64+0x8] ;  /* 0x0000080818127981 */ /* 0x008ee8000c1e1b00 */
[----:B------:R-:W5:Y:S04]  /*0760*/  LDG.E.64 R12, desc[UR8][R24.64] ;  /* 0x00000008180c7981 */ /* 0x000f68000c1e1b00 */
[----:B------:R-:W5:Y:S01]  /*0770*/  LDG.E.64 R14, desc[UR8][R24.64+0x10] ;  /* 0x00001008180e7981 */ /* 0x000f62000c1e1b00 */
[----:B--2---:R-:W-:-:S02]  /*0780*/  DADD R22, R4, -R22 ;  /* 0x0000000004167229 */ /* 0x004fc40000000816 */
[----:B----4-:R-:W-:-:S06]  /*0790*/  DADD R20, R6, -R20 ;  /* 0x0000000006147229 */ /* 0x010fcc0000000814 */
[----:B------:R-:W-:Y:S02]  /*07a0*/  DMUL R22, R22, R22 ;  /* 0x0000001616167228 */ /* 0x000fe40000000000 */
[----:B---3--:R-:W-:Y:S02]  /*07b0*/  DADD R18, R4, -R18 ;  /* 0x0000000004127229 */ /* 0x008fe40000000812 */
[----:B-----5:R-:W-:-:S04]  /*07c0*/  DADD R10, R8, -R10 ;  /* 0x00000000080a7229 */ /* 0x020fc8000000080a */
[----:B------:R-:W-:Y:S02]  /*07d0*/  DFMA R20, R20, R20, R22 ;  /* 0x000000141414722b */ /* 0x000fe40000000016 */
[----:B------:R-:W-:Y:S02]  /*07e0*/  DADD R12, R6, -R12 ;  /* 0x00000000060c7229 */ /* 0x000fe4000000080c */
[----:B------:R-:W-:-:S04]  /*07f0*/  DMUL R18, R18, R18 ;  /* 0x0000001212127228 */ /* 0x000fc80000000000 */
[----:B------:R-:W-:Y:S02]  /*0800*/  DFMA R20, R10, R10, R20 ;  /* 0x0000000a0a14722b */ /* 0x000fe40000000014 */
[----:B------:R-:W-:Y:S02]  /*0810*/  DADD R14, R8, -R14 ;  /* 0x00000000080e7229 */ /* 0x000fe4000000080e */
[----:B------:R-:W-:-:S04]  /*0820*/  DFMA R18, R12, R12, R18 ;  /* 0x0000000c0c12722b */ /* 0x000fc80000000012 */
[----:B------:R-:W-:-:S04]  /*0830*/  DSETP.GEU.AND P0, PT, R20, R16, PT ;  /* 0x000000101400722a */ /* 0x000fc80003f0e000 */
[----:B------:R-:W-:Y:S02]  /*0840*/  DFMA R18, R14, R14, R18 ;  /* 0x0000000e0e12722b */ /* 0x000fe40000000012 */
[----:B------:R-:W-:Y:S02]  /*0850*/  FSEL R10, R20, R16, !P0 ;  /* 0x00000010140a7208 */ /* 0x000fe40004000000 */
[----:B------:R-:W-:-:S06]  /*0860*/  FSEL R11, R21, R17, !P0 ;  /* 0x00000011150b7208 */ /* 0x000fcc0004000000 */
[----:B------:R-:W-:Y:S01]  /*0870*/  DSETP.GEU.AND P1, PT, R18, R10, PT ;  /* 0x0000000a1200722a */ /* 0x000fe20003f2e000 */
[----:B------:R-:W-:-:S05]  /*0880*/  SEL R26, R3, R26, !P0 ;  /* 0x0000001a031a7207 */ /* 0x000fca0004000000 */
[----:B------:R-:W-:Y:S02]  /*0890*/  FSEL R16, R18, R10, !P1 ;  /* 0x0000000a12107208 */ /* 0x000fe40004800000 */
[----:B------:R-:W-:-:S06]  /*08a0*/  FSEL R17, R19, R11, !P1 ;  /* 0x0000000b13117208 */ /* 0x000fcc0004800000 */
[C---:B------:R-:W-:Y:S02]  /*08b0*/  @!P1 VIADD R26, R3.reuse, 0x1 ;  /* 0x00000001031a9836 */ /* 0x040fe40000000000 */
[----:B------:R-:W-:-:S07]  /*08c0*/  VIADD R3, R3, 0x2 ;  /* 0x0000000203037836 */ /* 0x000fce0000000000 */
.L_x_49:
[----:B------:R-:W-:Y:S05]  /*08d0*/  BRA.U UP1, `(.L_x_48) ;  /* 0x0000000101387547 */ /* 0x000fea000b800000 */
[----:B------:R-:W0:Y:S02]  /*08e0*/  LDC.64 R10, c[0x0][0x388] ;  /* 0x0000e200ff0a7b82 */ /* 0x000e240000000a00 */
[----:B0-----:R-:W-:-:S06]  /*08f0*/  IMAD.WIDE.U32 R10, R3, 0x8, R10 ;  /* 0x00000008030a7825 */ /* 0x001fcc00078e000a */
[----:B------:R-:W2:Y:S04]  /*0900*/  LDG.E.64 R10, desc[UR8][R10.64] ;  /* 0x000000080a0a7981 */ /* 0x000ea8000c1e1b00 */
[----:B--2---:R-:W2:Y:S04]  /*0910*/  LDG.E.64 R14, desc[UR8][R10.64+0x8] ;  /* 0x000008080a0e7981 */ /* 0x004ea8000c1e1b00 */
[----:B------:R-:W3:Y:S04]  /*0920*/  LDG.E.64 R12, desc[UR8][R10.64] ;  /* 0x000000080a0c7981 */ /* 0x000ee8000c1e1b00 */
[----:B------:R-:W4:Y:S01]  /*0930*/  LDG.E.64 R18, desc[UR8][R10.64+0x10] ;  /* 0x000010080a127981 */ /* 0x000f22000c1e1b00 */
[----:B--2---:R-:W-:-:S02]  /*0940*/  DADD R14, R4, -R14 ;  /* 0x00000000040e7229 */ /* 0x004fc4000000080e */
[----:B---3--:R-:W-:-:S06]  /*0950*/  DADD R12, R6, -R12 ;  /* 0x00000000060c7229 */ /* 0x008fcc000000080c */
[----:B------:R-:W-:Y:S02]  /*0960*/  DMUL R14, R14, R14 ;  /* 0x0000000e0e0e7228 */ /* 0x000fe40000000000 */
[----:B----4-:R-:W-:-:S06]  /*0970*/  DADD R18, R8, -R18 ;  /* 0x0000000008127229 */ /* 0x010fcc0000000812 */
[----:B------:R-:W-:-:S08]  /*0980*/  DFMA R14, R12, R12, R14 ;  /* 0x0000000c0c0e722b */ /* 0x000fd0000000000e */
[----:B------:R-:W-:-:S08]  /*0990*/  DFMA R14, R18, R18, R14 ;  /* 0x00000012120e722b */ /* 0x000fd0000000000e */
[----:B------:R-:W-:-:S06]  /*09a0*/  DSETP.GEU.AND P0, PT, R14, R16, PT ;  /* 0x000000100e00722a */ /* 0x000fcc0003f0e000 */
[----:B------:R-:W-:-:S08]  /*09b0*/  SEL R26, R3, R26, !P0 ;  /* 0x0000001a031a7207 */ /* 0x000fd00004000000 */
.L_x_48:
[----:B------:R-:W0:Y:S02]  /*09c0*/  LDC.64 R4, c[0x0][0x388] ;  /* 0x0000e200ff047b82 */ /* 0x000e240000000a00 */
[----:B0-----:R-:W-:-:S06]  /*09d0*/  IMAD.WIDE.U32 R4, R26, 0x8, R4 ;  /* 0x000000081a047825 */ /* 0x001fcc00078e0004 */
[----:B------:R-:W2:Y:S01]  /*09e0*/  LDG.E.64 R4, desc[UR8][R4.64] ;  /* 0x0000000804047981 */ /* 0x000ea2000c1e1b00 */
[----:B------:R-:W-:-:S03]  /*09f0*/  IMAD.MOV.U32 R27, RZ, RZ, RZ ;  /* 0x000000ffff1b7224 */ /* 0x000fc600078e00ff */
[----:B--2---:R0:W5:Y:S04]  /*0a00*/  LDG.E.64 R2, desc[UR8][R4.64] ;  /* 0x0000000804027981 */ /* 0x004168000c1e1b00 */
.L_x_45:
[----:B------:R-:W1:Y:S01]  /*0a10*/  LDC.64 R6, c[0x0][0x390] ;  /* 0x0000e400ff067b82 */ /* 0x000e620000000a00 */
[----:B------:R-:W0:Y:S01]  /*0a20*/  LDCU.64 UR4, c[0x0][0x388] ;  /* 0x00007100ff0477ac */ /* 0x000e220008000a00 */
[----:B-1----:R-:W-:-:S05]  /*0a30*/  IMAD.WIDE R6, R0, 0x8, R6 ;  /* 0x0000000800067825 */ /* 0x002fca00078e0206 */
[----:B------:R-:W2:Y:S01]  /*0a40*/  LDG.E.64 R8, desc[UR8][R6.64] ;  /* 0x0000000806087981 */ /* 0x000ea2000c1e1b00 */
[----:B0-----:R-:W-:-:S04]  /*0a50*/  LEA R4, P0, R26, UR4, 0x3 ;  /* 0x000000041a047c11 */ /* 0x001fc8000f8018ff */
[----:B------:R-:W-:Y:S01]  /*0a60*/  LEA.HI.X R5, R26, UR5, R27, 0x3, P0 ;  /* 0x000000051a057c11 */ /* 0x000fe200080f1c1b */
[----:B--2--5:R-:W-:Y:S04]  /*0a70*/  STG.E.64 desc[UR8][R8.64], R2 ;  /* 0x0000000208007986 */ /* 0x024fe8000c101b08 */
[----:B------:R-:W2:Y:S04]  /*0a80*/  LDG.E.64 R10, desc[UR8][R4.64] ;  /* 0x00000008040a7981 */ /* 0x000ea8000c1e1b00 */
[----:B------:R-:W3:Y:S04]  /*0a90*/  LDG.E.64 R12, desc[UR8][R6.64] ;  /* 0x00000008060c7981 */ /* 0x000ee8000c1e1b00 */
[----:B--2---:R-:W3:Y:S04]  /*0aa0*/  LDG.E.64 R10, desc[UR8][R10.64+0x8] ;  /* 0x000008080a0a7981 */ /* 0x004ee8000c1e1b00 */
[----:B---3--:R-:W-:Y:S04]  /*0ab0*/  STG.E.64 desc[UR8][R12.64+0x8], R10 ;  /* 0x0000080a0c007986 */ /* 0x008fe8000c101b08 */
[----:B------:R-:W2:Y:S04]  /*0ac0*/  LDG.E.64 R14, desc[UR8][R4.64] ;  /* 0x00000008040e7981 */ /* 0x000ea8000c1e1b00 */
[----:B------:R-:W3:Y:S04]  /*0ad0*/  LDG.E.64 R16, desc[UR8][R6.64] ;  /* 0x0000000806107981 */ /* 0x000ee8000c1e1b00 */
[----:B--2---:R-:W3:Y:S04]  /*0ae0*/  LDG.E.64 R14, desc[UR8][R14.64+0x10] ;  /* 0x000010080e0e7981 */ /* 0x004ee8000c1e1b00 */
[----:B---3--:R-:W-:Y:S01]  /*0af0*/  STG.E.64 desc[UR8][R16.64+0x10], R14 ;  /* 0x0000100e10007986 */ /* 0x008fe2000c101b08 */
[----:B------:R-:W-:Y:S05]  /*0b00*/  EXIT ;  /* 0x000000000000794d */ /* 0x000fea0003800000 */
.L_x_50:
        /* <DEDUP_REMOVED lines=15> */
.L_x_59:


//--------------------- .nv.shared.reserved.0     --------------------------
	.section	.nv.shared.reserved.0,"aw",@nobits
	.weak		__nv_reservedSMEM_offset_0_alias
	.size		__nv_reservedSMEM_offset_0_alias, 0, 64
	.other		__nv_reservedSMEM_offset_0_alias,@"STO_CUDA_RESERVED_SHARED STV_DEFAULT"
__nv_reservedSMEM_offset_0_alias:
	.zero		0
	.zero		64


//--------------------- .nv.shared._Z18calculate_distancePPdS0_iS_ --------------------------
	.section	.nv.shared._Z18calculate_distancePPdS0_iS_,"aw",@nobits
	.sectionflags	@""
	.align	8
.nv.shared._Z18calculate_distancePPdS0_iS_:
	.zero		1280


//--------------------- .nv.shared._Z16calculate_centerPPdS_S_S_i --------------------------
	.section	.nv.shared._Z16calculate_centerPPdS_S_S_i,"aw",@nobits
	.sectionflags	@""
	.align	8
.nv.shared._Z16calculate_centerPPdS_S_S_i:
	.zero		1792


//--------------------- .nv.constant0._Z6changePPdS0_S_i --------------------------
	.section	.nv.constant0._Z6changePPdS0_S_i,"a",@progbits
	.sectionflags	@""
	.align	4
.nv.constant0._Z6changePPdS0_S_i:
	.zero		924


//--------------------- .nv.constant0._Z18calculate_distancePPdS0_iS_ --------------------------
	.section	.nv.constant0._Z18calculate_distancePPdS0_iS_,"a",@progbits
	.sectionflags	@""
	.align	4
.nv.constant0._Z18calculate_distancePPdS0_iS_:
	.zero		928


//--------------------- .nv.constant0._Z7mat_mulPPdS0_S0_iibb --------------------------
	.section	.nv.constant0._Z7mat_mulPPdS0_S0_iibb,"a",@progbits
	.sectionflags	@""
	.align	4
.nv.constant0._Z7mat_mulPPdS0_S0_iibb:
	.zero		930


//--------------------- .nv.constant0._Z11mat_add_vecPPdS_ib --------------------------
	.section	.nv.constant0._Z11mat_add_vecPPdS_ib,"a",@progbits
	.sectionflags	@""
	.align	4
.nv.constant0._Z11mat_add_vecPPdS_ib:
	.zero		917


//--------------------- .nv.constant0._Z13mat_minus_vecPPdS_ib --------------------------
	.section	.nv.constant0._Z13mat_minus_vecPPdS_ib,"a",@progbits
	.sectionflags	@""
	.align	4
.nv.constant0._Z13mat_minus_vecPPdS_ib:
	.zero		917


//--------------------- .nv.constant0._Z16calculate_centerPPdS_S_S_i --------------------------
	.section	.nv.constant0._Z16calculate_centerPPdS_S_S_i,"a",@progbits
	.sectionflags	@""
	.align	4
.nv.constant0._Z16calculate_centerPPdS_S_S_i:
	.zero		932


//--------------------- .nv.constant0._Z10Init_new_QPPdS0_S0_i --------------------------
	.section	.nv.constant0._Z10Init_new_QPPdS0_S0_i,"a",@progbits
	.sectionflags	@""
	.align	4
.nv.constant0._Z10Init_new_QPPdS0_S0_i:
	.zero		924


//--------------------- SYMBOLS --------------------------

	.type		.nv.reservedSmem.offset0,@object
	.size		.nv.reservedSmem.offset0,0x4
	.type		.nv.reservedSmem.cap,@object
	.size		.nv.reservedSmem.cap,0x4
